	.target	sm_100a

	.elftype	@"ET_EXEC"


//--------------------- .note.nv.tkinfo           --------------------------
	.section	.note.nv.tkinfo,"",@"SHT_NOTE"
	.sectionflags	@"SHF_NOTE_NV_TKINFO"
	.tkinfo
        /*0018*/ 	.word	0x00000002
        /*0030*/ 	.string	""
        /*0030*/ 	.string	"ptxas"
        /*0030*/ 	.string	"Cuda compilation tools, release 13.0, V13.0.88"
        /*0030*/ 	.string	"Build cuda_13.0.r13.0/compiler.36424714_0"
        /*0030*/ 	.string	"-arch sm_100a -m 64 "



//--------------------- .note.nv.cuinfo           --------------------------
	.section	.note.nv.cuinfo,"",@"SHT_NOTE"
	.sectionflags	@"SHF_NOTE_NV_CUINFO"
        /*0018*/ 	.short	0x0002
        /*001a*/ 	.short	0x0064
        /*001c*/ 	.short	0x0082
	.zero		2


//--------------------- .nv.info                  --------------------------
	.section	.nv.info,"",@"SHT_CUDA_INFO"
	.align	4


	//----- nvinfo : EIATTR_REGCOUNT
	.align		4
        /*0000*/ 	.byte	0x04, 0x2f
        /*0002*/ 	.short	(.L_19 - .L_18)
	.align		4
.L_18:
        /*0004*/ 	.word	index@(_ZN7cutlass13device_kernelINS_4gemm6kernel13GemmUniversalIN4cute5tupleIJiiiiEEENS1_10collective13CollectiveMmaINS1_35MainloopSm100TmaUmmaWarpSpecializedILi4ELi2ELi4ENS5_IJNS4_1CILi1EEESB_SB_EEEEENS5_IJNSA_ILi64EEENSA_ILi128EEESE_EEEfNS5_IJlSB_lEEEfSH_NS4_8TiledMMAINS4_8MMA_AtomIJNS4_17SM100_MMA_TF32_SSINS_10tfloat32_tESL_fLi64ELi128ELNS4_4UMMA5MajorE0ELSN_0ELNSM_7ScaleInE0ELSO_0EEEEEENS4_6LayoutISC_NS5_IJNSA_ILi0EEESS_SS_EEEEENS5_IJNS4_10UnderscoreESV_SV_EEEEENS4_13SM90_TMA_LOADENS4_14ComposedLayoutINS4_7SwizzleILi3ELi4ELi3EEENS4_18smem_ptr_flag_bitsILi32EEENSR_INS5_IJNSA_ILi8EEENSA_ILi32EEEEEENS5_IJS15_SB_EEEEEEEvNS4_8identityESY_S19_vS1A_EENS_8epilogue10collective18CollectiveEpilogueINS1C_23Sm100TmaWarpSpecializedILi4ELi2ELi16ELb1ELb0EEEJSG_NS5_IJNSR_ISE_SB_EENSR_IS15_SB_EEEEEfSH_fSH_NS1C_6fusion15FusionCallbacksIS1G_NS1K_17LinearCombinationIffffLNS_15FloatRoundStyleE2EEESG_S1J_JEEENS4_5SM1004TMEM4LOAD26SM100_TMEM_LOAD_16dp128b8xESY_S19_NS4_17SM75_U32x4_LDSM_NENS4_14SM90_TMA_STOREES19_NS4_17SM90_U32x4_STSM_NENS4_39AutoVectorizingCopyWithAssumedAlignmentILi128EEEEEEvvEEEEvNT_6ParamsE)
        /*0008*/ 	.word	0x0000005e


	//----- nvinfo : EIATTR_FRAME_SIZE
	.align		4
.L_19:
        /*000c*/ 	.byte	0x04, 0x11
        /*000e*/ 	.short	(.L_21 - .L_20)
	.align		4
.L_20:
        /*0010*/ 	.word	index@($__internal_2_$__cuda_sm10x_tcgen05_guardrail_trap_unallocated_columns_being_dealloced)
        /*0014*/ 	.word	0x00000000


	//----- nvinfo : EIATTR_FRAME_SIZE
	.align		4
.L_21:
        /*0018*/ 	.byte	0x04, 0x11
        /*001a*/ 	.short	(.L_23 - .L_22)
	.align		4
.L_22:
        /*001c*/ 	.word	index@($__internal_1_$__cuda_sm10x_tcgen05_guardrail_trap_phase_invalid_during_alloc)
        /*0020*/ 	.word	0x00000000


	//----- nvinfo : EIATTR_FRAME_SIZE
	.align		4
.L_23:
        /*0024*/ 	.byte	0x04, 0x11
        /*0026*/ 	.short	(.L_25 - .L_24)
	.align		4
.L_24:
        /*0028*/ 	.word	index@($__internal_0_$__cuda_sm10x_tcgen05_guardrail_trap_col_being_dealloced_not_returned_by_alloc)
        /*002c*/ 	.word	0x00000000


	//----- nvinfo : EIATTR_FRAME_SIZE
	.align		4
.L_25:
        /*0030*/ 	.byte	0x04, 0x11
        /*0032*/ 	.short	(.L_27 - .L_26)
	.align		4
.L_26:
        /*0034*/ 	.word	index@(_ZN7cutlass13device_kernelINS_4gemm6kernel13GemmUniversalIN4cute5tupleIJiiiiEEENS1_10collective13CollectiveMmaINS1_35MainloopSm100TmaUmmaWarpSpecializedILi4ELi2ELi4ENS5_IJNS4_1CILi1EEESB_SB_EEEEENS5_IJNSA_ILi64EEENSA_ILi128EEESE_EEEfNS5_IJlSB_lEEEfSH_NS4_8TiledMMAINS4_8MMA_AtomIJNS4_17SM100_MMA_TF32_SSINS_10tfloat32_tESL_fLi64ELi128ELNS4_4UMMA5MajorE0ELSN_0ELNSM_7ScaleInE0ELSO_0EEEEEENS4_6LayoutISC_NS5_IJNSA_ILi0EEESS_SS_EEEEENS5_IJNS4_10UnderscoreESV_SV_EEEEENS4_13SM90_TMA_LOADENS4_14ComposedLayoutINS4_7SwizzleILi3ELi4ELi3EEENS4_18smem_ptr_flag_bitsILi32EEENSR_INS5_IJNSA_ILi8EEENSA_ILi32EEEEEENS5_IJS15_SB_EEEEEEEvNS4_8identityESY_S19_vS1A_EENS_8epilogue10collective18CollectiveEpilogueINS1C_23Sm100TmaWarpSpecializedILi4ELi2ELi16ELb1ELb0EEEJSG_NS5_IJNSR_ISE_SB_EENSR_IS15_SB_EEEEEfSH_fSH_NS1C_6fusion15FusionCallbacksIS1G_NS1K_17LinearCombinationIffffLNS_15FloatRoundStyleE2EEESG_S1J_JEEENS4_5SM1004TMEM4LOAD26SM100_TMEM_LOAD_16dp128b8xESY_S19_NS4_17SM75_U32x4_LDSM_NENS4_14SM90_TMA_STOREES19_NS4_17SM90_U32x4_STSM_NENS4_39AutoVectorizingCopyWithAssumedAlignmentILi128EEEEEEvvEEEEvNT_6ParamsE)
        /*0038*/ 	.word	0x00000000


	//----- nvinfo : EIATTR_MIN_STACK_SIZE
	.align		4
.L_27:
        /*003c*/ 	.byte	0x04, 0x12
        /*003e*/ 	.short	(.L_29 - .L_28)
	.align		4
.L_28:
        /*0040*/ 	.word	index@(_ZN7cutlass13device_kernelINS_4gemm6kernel13GemmUniversalIN4cute5tupleIJiiiiEEENS1_10collective13CollectiveMmaINS1_35MainloopSm100TmaUmmaWarpSpecializedILi4ELi2ELi4ENS5_IJNS4_1CILi1EEESB_SB_EEEEENS5_IJNSA_ILi64EEENSA_ILi128EEESE_EEEfNS5_IJlSB_lEEEfSH_NS4_8TiledMMAINS4_8MMA_AtomIJNS4_17SM100_MMA_TF32_SSINS_10tfloat32_tESL_fLi64ELi128ELNS4_4UMMA5MajorE0ELSN_0ELNSM_7ScaleInE0ELSO_0EEEEEENS4_6LayoutISC_NS5_IJNSA_ILi0EEESS_SS_EEEEENS5_IJNS4_10UnderscoreESV_SV_EEEEENS4_13SM90_TMA_LOADENS4_14ComposedLayoutINS4_7SwizzleILi3ELi4ELi3EEENS4_18smem_ptr_flag_bitsILi32EEENSR_INS5_IJNSA_ILi8EEENSA_ILi32EEEEEENS5_IJS15_SB_EEEEEEEvNS4_8identityESY_S19_vS1A_EENS_8epilogue10collective18CollectiveEpilogueINS1C_23Sm100TmaWarpSpecializedILi4ELi2ELi16ELb1ELb0EEEJSG_NS5_IJNSR_ISE_SB_EENSR_IS15_SB_EEEEEfSH_fSH_NS1C_6fusion15FusionCallbacksIS1G_NS1K_17LinearCombinationIffffLNS_15FloatRoundStyleE2EEESG_S1J_JEEENS4_5SM1004TMEM4LOAD26SM100_TMEM_LOAD_16dp128b8xESY_S19_NS4_17SM75_U32x4_LDSM_NENS4_14SM90_TMA_STOREES19_NS4_17SM90_U32x4_STSM_NENS4_39AutoVectorizingCopyWithAssumedAlignmentILi128EEEEEEvvEEEEvNT_6ParamsE)
        /*0044*/ 	.word	0x00000000
.L_29:


//--------------------- .nv.compat                --------------------------
	.section	.nv.compat,"",@"SHT_CUDA_COMPAT_INFO"
	.align	4
        /*0000*/ 	.byte	0x02, 0x09, 0x01, 0x00, 0x02, 0x02, 0x02, 0x00, 0x02, 0x05, 0x05, 0x00, 0x03, 0x07, 0x01, 0x01
        /*0010*/ 	.byte	0x02, 0x03, 0x01, 0x00, 0x02, 0x06, 0x01, 0x00, 0x04, 0x0b, 0x08, 0x00, 0x09, 0x00, 0x00, 0x00
        /*0020*/ 	.byte	0x00, 0x00, 0x00, 0x00


//--------------------- .nv.info._ZN7cutlass13device_kernelINS_4gemm6kernel13GemmUniversalIN4cute5tupleIJiiiiEEENS1_10collective13CollectiveMmaINS1_35MainloopSm100TmaUmmaWarpSpecializedILi4ELi2ELi4ENS5_IJNS4_1CILi1EEESB_SB_EEEEENS5_IJNSA_ILi64EEENSA_ILi128EEESE_EEEfNS5_IJlSB_lEEEfSH_NS4_8TiledMMAINS4_8MMA_AtomIJNS4_17SM100_MMA_TF32_SSINS_10tfloat32_tESL_fLi64ELi128ELNS4_4UMMA5MajorE0ELSN_0ELNSM_7ScaleInE0ELSO_0EEEEEENS4_6LayoutISC_NS5_IJNSA_ILi0EEESS_SS_EEEEENS5_IJNS4_10UnderscoreESV_SV_EEEEENS4_13SM90_TMA_LOADENS4_14ComposedLayoutINS4_7SwizzleILi3ELi4ELi3EEENS4_18smem_ptr_flag_bitsILi32EEENSR_INS5_IJNSA_ILi8EEENSA_ILi32EEEEEENS5_IJS15_SB_EEEEEEEvNS4_8identityESY_S19_vS1A_EENS_8epilogue10collective18CollectiveEpilogueINS1C_23Sm100TmaWarpSpecializedILi4ELi2ELi16ELb1ELb0EEEJSG_NS5_IJNSR_ISE_SB_EENSR_IS15_SB_EEEEEfSH_fSH_NS1C_6fusion15FusionCallbacksIS1G_NS1K_17LinearCombinationIffffLNS_15FloatRoundStyleE2EEESG_S1J_JEEENS4_5SM1004TMEM4LOAD26SM100_TMEM_LOAD_16dp128b8xESY_S19_NS4_17SM75_U32x4_LDSM_NENS4_14SM90_TMA_STOREES19_NS4_17SM90_U32x4_STSM_NENS4_39AutoVectorizingCopyWithAssumedAlignmentILi128EEEEEEvvEEEEvNT_6ParamsE --------------------------
	.section	.nv.info._ZN7cutlass13device_kernelINS_4gemm6kernel13GemmUniversalIN4cute5tupleIJiiiiEEENS1_10collective13CollectiveMmaINS1_35MainloopSm100TmaUmmaWarpSpecializedILi4ELi2ELi4ENS5_IJNS4_1CILi1EEESB_SB_EEEEENS5_IJNSA_ILi64EEENSA_ILi128EEESE_EEEfNS5_IJlSB_lEEEfSH_NS4_8TiledMMAINS4_8MMA_AtomIJNS4_17SM100_MMA_TF32_SSINS_10tfloat32_tESL_fLi64ELi128ELNS4_4UMMA5MajorE0ELSN_0ELNSM_7ScaleInE0ELSO_0EEEEEENS4_6LayoutISC_NS5_IJNSA_ILi0EEESS_SS_EEEEENS5_IJNS4_10UnderscoreESV_SV_EEEEENS4_13SM90_TMA_LOADENS4_14ComposedLayoutINS4_7SwizzleILi3ELi4ELi3EEENS4_18smem_ptr_flag_bitsILi32EEENSR_INS5_IJNSA_ILi8EEENSA_ILi32EEEEEENS5_IJS15_SB_EEEEEEEvNS4_8identityESY_S19_vS1A_EENS_8epilogue10collective18CollectiveEpilogueINS1C_23Sm100TmaWarpSpecializedILi4ELi2ELi16ELb1ELb0EEEJSG_NS5_IJNSR_ISE_SB_EENSR_IS15_SB_EEEEEfSH_fSH_NS1C_6fusion15FusionCallbacksIS1G_NS1K_17LinearCombinationIffffLNS_15FloatRoundStyleE2EEESG_S1J_JEEENS4_5SM1004TMEM4LOAD26SM100_TMEM_LOAD_16dp128b8xESY_S19_NS4_17SM75_U32x4_LDSM_NENS4_14SM90_TMA_STOREES19_NS4_17SM90_U32x4_STSM_NENS4_39AutoVectorizingCopyWithAssumedAlignmentILi128EEEEEEvvEEEEvNT_6ParamsE,"",@"SHT_CUDA_INFO"
	.sectionflags	@""
	.align	4


	//----- nvinfo : EIATTR_CUDA_API_VERSION
	.align		4
        /*0000*/ 	.byte	0x04, 0x37
        /*0002*/ 	.short	(.L_31 - .L_30)
.L_30:
        /*0004*/ 	.word	0x00000082


	//----- nvinfo : EIATTR_KPARAM_INFO
	.align		4
.L_31:
        /*0008*/ 	.byte	0x04, 0x17
        /*000a*/ 	.short	(.L_33 - .L_32)
.L_32:
        /*000c*/ 	.word	0x00000000
        /*0010*/ 	.short	0x0000
        /*0012*/ 	.short	0x0000
        /*0014*/ 	.byte	0x00, 0xf0, 0x01, 0x20


	//----- nvinfo : EIATTR_AT_ENTRY_FRAGMENTS
	.align		4
.L_33:
        /*0018*/ 	.byte	0x04, 0x4f
        /*001a*/ 	.short	(.L_35 - .L_34)


	//   ....[0]....
.L_34:
        /*001c*/ 	.word	0x00000006


	//----- nvinfo : EIATTR_RESERVED_SMEM_USED
	.align		4
.L_35:
        /*0020*/ 	.byte	0x01, 0x41
	.zero		2


	//----- nvinfo : EIATTR_SPARSE_MMA_MASK
	.align		4
        /*0024*/ 	.byte	0x03, 0x50
        /*0026*/ 	.short	0x0000


	//----- nvinfo : EIATTR_TCGEN05_1CTA_USED
	.align		4
        /*0028*/ 	.byte	0x01, 0x51
	.zero		2


	//----- nvinfo : EIATTR_MAXREG_COUNT
	.align		4
        /*002c*/ 	.byte	0x03, 0x1b
        /*002e*/ 	.short	0x00ff


	//----- nvinfo : EIATTR_NUM_BARRIERS
	.align		4
        /*0030*/ 	.byte	0x02, 0x4c
        /*0032*/ 	.byte	0x07
	.zero		1


	//----- nvinfo : EIATTR_EXTERNS
	.align		4
        /*0034*/ 	.byte	0x04, 0x0f
        /*0036*/ 	.short	(.L_37 - .L_36)


	//   ....[0]....
	.align		4
.L_36:
        /*0038*/ 	.word	index@(__assertfail)


	//----- nvinfo : EIATTR_MERCURY_ISA_VERSION
	.align		4
.L_37:
        /*003c*/ 	.byte	0x03, 0x5f
        /*003e*/ 	.short	0x0101


	//----- nvinfo : EIATTR_INT_WARP_WIDE_INSTR_OFFSETS
	.align		4
        /*0040*/ 	.byte	0x04, 0x31
        /*0042*/ 	.short	(.L_39 - .L_38)


	//   ....[0]....
.L_38:
        /*0044*/ 	.word	0x00001f40


	//   ....[1]....
        /*0048*/ 	.word	0x00003ba0


	//   ....[2]....
        /*004c*/ 	.word	0x00003bd0


	//   ....[3]....
        /*0050*/ 	.word	0x00003c20


	//   ....[4]....
        /*0054*/ 	.word	0x00004530


	//   ....[5]....
        /*0058*/ 	.word	0x00004590


	//   ....[6]....
        /*005c*/ 	.word	0x00004670


	//   ....[7]....
        /*0060*/ 	.word	0x000046e0


	//   ....[8]....
        /*0064*/ 	.word	0x000047f0


	//   ....[9]....
        /*0068*/ 	.word	0x00004880


	//   ....[10]....
        /*006c*/ 	.word	0x00004a50


	//   ....[11]....
        /*0070*/ 	.word	0x00004bb0


	//----- nvinfo : EIATTR_COOP_GROUP_MASK_REGIDS
	.align		4
.L_39:
        /*0074*/ 	.byte	0x04, 0x29
        /*0076*/ 	.short	(.L_41 - .L_40)


	//   ....[0]....
.L_40:
        /*0078*/ 	.word	0xffffffff


	//   ....[1]....
        /*007c*/ 	.word	0xffffffff


	//   ....[2]....
        /*0080*/ 	.word	0xffffffff


	//   ....[3]....
        /*0084*/ 	.word	0xffffffff


	//   ....[4]....
        /*0088*/ 	.word	0xffffffff


	//   ....[5]....
        /*008c*/ 	.word	0xffffffff


	//   ....[6]....
        /*0090*/ 	.word	0xffffffff


	//   ....[7]....
        /*0094*/ 	.word	0xffffffff


	//   ....[8]....
        /*0098*/ 	.word	0xffffffff


	//   ....[9]....
        /*009c*/ 	.word	0xffffffff


	//   ....[10]....
        /*00a0*/ 	.word	0xffffffff


	//   ....[11]....
        /*00a4*/ 	.word	0xffffffff


	//   ....[12]....
        /*00a8*/ 	.word	0xffffffff


	//----- nvinfo : EIATTR_COOP_GROUP_INSTR_OFFSETS
	.align		4
.L_41:
        /*00ac*/ 	.byte	0x04, 0x28
        /*00ae*/ 	.short	(.L_43 - .L_42)


	//   ....[0]....
.L_42:
        /*00b0*/ 	.word	0x00000090


	//   ....[1]....
        /*00b4*/ 	.word	0x000004d0


	//   ....[2]....
        /*00b8*/ 	.word	0x00000640


	//   ....[3]....
        /*00bc*/ 	.word	0x000007e0


	//   ....[4]....
        /*00c0*/ 	.word	0x000008e0


	//   ....[5]....
        /*00c4*/ 	.word	0x00000a50


	//   ....[6]....
        /*00c8*/ 	.word	0x00000bf0


	//   ....[7]....
        /*00cc*/ 	.word	0x00001e20


	//   ....[8]....
        /*00d0*/ 	.word	0x00002c00


	//   ....[9]....
        /*00d4*/ 	.word	0x00002e10


	//   ....[10]....
        /*00d8*/ 	.word	0x00002e40


	//   ....[11]....
        /*00dc*/ 	.word	0x00003a90


	//   ....[12]....
        /*00e0*/ 	.word	0x00003cc0


	//----- nvinfo : EIATTR_VRC_CTA_INIT_COUNT
	.align		4
.L_43:
        /*00e4*/ 	.byte	0x02, 0x4a
        /*00e6*/ 	.byte	0x80
	.zero		1


	//----- nvinfo : EIATTR_SYSCALL_OFFSETS
	.align		4
        /*00e8*/ 	.byte	0x04, 0x46
        /*00ea*/ 	.short	(.L_45 - .L_44)


	//   ....[0]....
.L_44:
        /*00ec*/ 	.word	0x00005670


	//   ....[1]....
        /*00f0*/ 	.word	0x00005760


	//   ....[2]....
        /*00f4*/ 	.word	0x00005f90


	//   ....[3]....
        /*00f8*/ 	.word	0x00006750


	//   ....[4]....
        /*00fc*/ 	.word	0x00006eb0


	//   ....[5]....
        /*0100*/ 	.word	0x00007610


	//----- nvinfo : EIATTR_MBARRIER_INSTR_OFFSETS
	.align		4
.L_45:
        /*0104*/ 	.byte	0x04, 0x39
        /*0106*/ 	.short	(.L_47 - .L_46)


	//   ....[0]....
.L_46:
        /*0108*/ 	.word	0x000005b0
        /*010c*/ 	.word	0x000000ff
        /*0110*/ 	.word	0x00000000
        /*0114*/ 	.short	0x0100
        /*0116*/ 	.byte	0x05
	.zero		1


	//   ....[1]....
        /*0118*/ 	.word	0x000005c0
        /*011c*/ 	.word	0x000000ff
        /*0120*/ 	.word	0x00000020
        /*0124*/ 	.short	0x0100
        /*0126*/ 	.byte	0x05
	.zero		1


	//   ....[2]....
        /*0128*/ 	.word	0x000005d0
        /*012c*/ 	.word	0x000000ff
        /*0130*/ 	.word	0x00000008
        /*0134*/ 	.short	0x0100
        /*0136*/ 	.byte	0x05
	.zero		1


	//   ....[3]....
        /*0138*/ 	.word	0x000005e0
        /*013c*/ 	.word	0x000000ff
        /*0140*/ 	.word	0x00000028
        /*0144*/ 	.short	0x0100
        /*0146*/ 	.byte	0x05
	.zero		1


	//   ....[4]....
        /*0148*/ 	.word	0x000005f0
        /*014c*/ 	.word	0x000000ff
        /*0150*/ 	.word	0x00000010
        /*0154*/ 	.short	0x0100
        /*0156*/ 	.byte	0x05
	.zero		1


	//   ....[5]....
        /*0158*/ 	.word	0x00000600
        /*015c*/ 	.word	0x000000ff
        /*0160*/ 	.word	0x00000030
        /*0164*/ 	.short	0x0100
        /*0166*/ 	.byte	0x05
	.zero		1


	//   ....[6]....
        /*0168*/ 	.word	0x00000610
        /*016c*/ 	.word	0x000000ff
        /*0170*/ 	.word	0x00000018
        /*0174*/ 	.short	0x0100
        /*0176*/ 	.byte	0x05
	.zero		1


	//   ....[7]....
        /*0178*/ 	.word	0x00000620
        /*017c*/ 	.word	0x000000ff
        /*0180*/ 	.word	0x00000038
        /*0184*/ 	.short	0x0100
        /*0186*/ 	.byte	0x05
	.zero		1


	//   ....[8]....
        /*0188*/ 	.word	0x00000750
        /*018c*/ 	.word	0x000000ff
        /*0190*/ 	.word	0x00000040
        /*0194*/ 	.short	0x0100
        /*0196*/ 	.byte	0x07
	.zero		1


	//   ....[9]....
        /*0198*/ 	.word	0x00000760
        /*019c*/ 	.word	0x000000ff
        /*01a0*/ 	.word	0x00000060
        /*01a4*/ 	.short	0x0100
        /*01a6*/ 	.byte	0x07
	.zero		1


	//   ....[10]....
        /*01a8*/ 	.word	0x00000770
        /*01ac*/ 	.word	0x000000ff
        /*01b0*/ 	.word	0x00000048
        /*01b4*/ 	.short	0x0100
        /*01b6*/ 	.byte	0x07
	.zero		1


	//   ....[11]....
        /*01b8*/ 	.word	0x00000780
        /*01bc*/ 	.word	0x000000ff
        /*01c0*/ 	.word	0x00000068
        /*01c4*/ 	.short	0x0100
        /*01c6*/ 	.byte	0x07
	.zero		1


	//   ....[12]....
        /*01c8*/ 	.word	0x00000790
        /*01cc*/ 	.word	0x000000ff
        /*01d0*/ 	.word	0x00000050
        /*01d4*/ 	.short	0x0100
        /*01d6*/ 	.byte	0x07
	.zero		1


	//   ....[13]....
        /*01d8*/ 	.word	0x000007a0
        /*01dc*/ 	.word	0x000000ff
        /*01e0*/ 	.word	0x00000070
        /*01e4*/ 	.short	0x0100
        /*01e6*/ 	.byte	0x07
	.zero		1


	//   ....[14]....
        /*01e8*/ 	.word	0x000007b0
        /*01ec*/ 	.word	0x000000ff
        /*01f0*/ 	.word	0x00000058
        /*01f4*/ 	.short	0x0100
        /*01f6*/ 	.byte	0x07
	.zero		1


	//   ....[15]....
        /*01f8*/ 	.word	0x000007c0
        /*01fc*/ 	.word	0x000000ff
        /*0200*/ 	.word	0x00000078
        /*0204*/ 	.short	0x0100
        /*0206*/ 	.byte	0x07
	.zero		1


	//   ....[16]....
        /*0208*/ 	.word	0x000008b0
        /*020c*/ 	.word	0x000000ff
        /*0210*/ 	.word	0x00000080
        /*0214*/ 	.short	0x0100
        /*0216*/ 	.byte	0x05
	.zero		1


	//   ....[17]....
        /*0218*/ 	.word	0x000008c0
        /*021c*/ 	.word	0x000000ff
        /*0220*/ 	.word	0x00000088
        /*0224*/ 	.short	0x0100
        /*0226*/ 	.byte	0x05
	.zero		1


	//   ....[18]....
        /*0228*/ 	.word	0x00000a00
        /*022c*/ 	.word	0x000000ff
        /*0230*/ 	.word	0x00000090
        /*0234*/ 	.short	0x0100
        /*0236*/ 	.byte	0x05
	.zero		1


	//   ....[19]....
        /*0238*/ 	.word	0x00000a10
        /*023c*/ 	.word	0x000000ff
        /*0240*/ 	.word	0x000000a0
        /*0244*/ 	.short	0x0100
        /*0246*/ 	.byte	0x05
	.zero		1


	//   ....[20]....
        /*0248*/ 	.word	0x00000a20
        /*024c*/ 	.word	0x000000ff
        /*0250*/ 	.word	0x00000098
        /*0254*/ 	.short	0x0100
        /*0256*/ 	.byte	0x05
	.zero		1


	//   ....[21]....
        /*0258*/ 	.word	0x00000a30
        /*025c*/ 	.word	0x000000ff
        /*0260*/ 	.word	0x000000a8
        /*0264*/ 	.short	0x0100
        /*0266*/ 	.byte	0x05
	.zero		1


	//   ....[22]....
        /*0268*/ 	.word	0x00000b60
        /*026c*/ 	.word	0x000000ff
        /*0270*/ 	.word	0x000000b0
        /*0274*/ 	.short	0x0100
        /*0276*/ 	.byte	0x07
	.zero		1


	//   ....[23]....
        /*0278*/ 	.word	0x00000b70
        /*027c*/ 	.word	0x000000ff
        /*0280*/ 	.word	0x000000d0
        /*0284*/ 	.short	0x0100
        /*0286*/ 	.byte	0x07
	.zero		1


	//   ....[24]....
        /*0288*/ 	.word	0x00000b80
        /*028c*/ 	.word	0x000000ff
        /*0290*/ 	.word	0x000000b8
        /*0294*/ 	.short	0x0100
        /*0296*/ 	.byte	0x07
	.zero		1


	//   ....[25]....
        /*0298*/ 	.word	0x00000b90
        /*029c*/ 	.word	0x000000ff
        /*02a0*/ 	.word	0x000000d8
        /*02a4*/ 	.short	0x0100
        /*02a6*/ 	.byte	0x07
	.zero		1


	//   ....[26]....
        /*02a8*/ 	.word	0x00000ba0
        /*02ac*/ 	.word	0x000000ff
        /*02b0*/ 	.word	0x000000c0
        /*02b4*/ 	.short	0x0100
        /*02b6*/ 	.byte	0x07
	.zero		1


	//   ....[27]....
        /*02b8*/ 	.word	0x00000bb0
        /*02bc*/ 	.word	0x000000ff
        /*02c0*/ 	.word	0x000000e0
        /*02c4*/ 	.short	0x0100
        /*02c6*/ 	.byte	0x07
	.zero		1


	//   ....[28]....
        /*02c8*/ 	.word	0x00000bc0
        /*02cc*/ 	.word	0x000000ff
        /*02d0*/ 	.word	0x000000c8
        /*02d4*/ 	.short	0x0100
        /*02d6*/ 	.byte	0x07
	.zero		1


	//   ....[29]....
        /*02d8*/ 	.word	0x00000bd0
        /*02dc*/ 	.word	0x000000ff
        /*02e0*/ 	.word	0x000000e8
        /*02e4*/ 	.short	0x0100
        /*02e6*/ 	.byte	0x07
	.zero		1


	//   ....[30]....
        /*02e8*/ 	.word	0x00000cc0
        /*02ec*/ 	.word	0x000000ff
        /*02f0*/ 	.word	0x000000f0
        /*02f4*/ 	.short	0x0100
        /*02f6*/ 	.byte	0x05
	.zero		1


	//   ....[31]....
        /*02f8*/ 	.word	0x00000cd0
        /*02fc*/ 	.word	0x000000ff
        /*0300*/ 	.word	0x00000100
        /*0304*/ 	.short	0x0100
        /*0306*/ 	.byte	0x05
	.zero		1


	//   ....[32]....
        /*0308*/ 	.word	0x00000ce0
        /*030c*/ 	.word	0x000000ff
        /*0310*/ 	.word	0x000000f8
        /*0314*/ 	.short	0x0100
        /*0316*/ 	.byte	0x05
	.zero		1


	//   ....[33]....
        /*0318*/ 	.word	0x00000cf0
        /*031c*/ 	.word	0x000000ff
        /*0320*/ 	.word	0x00000108
        /*0324*/ 	.short	0x0100
        /*0326*/ 	.byte	0x05
	.zero		1


	//   ....[34]....
        /*0328*/ 	.word	0x000015c0
        /*032c*/ 	.word	0x00000002
        /*0330*/ 	.word	0x00000100
        /*0334*/ 	.short	0x010a
        /*0336*/ 	.byte	0xff
	.zero		1


	//   ....[35]....
        /*0338*/ 	.word	0x000015f0
        /*033c*/ 	.word	0x00000002
        /*0340*/ 	.word	0x000000f0
        /*0344*/ 	.short	0x0101
        /*0346*/ 	.byte	0xff
	.zero		1


	//   ....[36]....
        /*0348*/ 	.word	0x000016c0
        /*034c*/ 	.word	0x000000ff
        /*0350*/ 	.word	0x00000020
        /*0354*/ 	.short	0x010a
        /*0356*/ 	.byte	0x08
	.zero		1


	//   ....[37]....
        /*0358*/ 	.word	0x00001760
        /*035c*/ 	.word	0x000000ff
        /*0360*/ 	.word	0x00000020
        /*0364*/ 	.short	0x010a
        /*0366*/ 	.byte	0x21
	.zero		1


	//   ....[38]....
        /*0368*/ 	.word	0x000018b0
        /*036c*/ 	.word	0x000000ff
        /*0370*/ 	.word	0x00000020
        /*0374*/ 	.short	0x010a
        /*0376*/ 	.byte	0x08
	.zero		1


	//   ....[39]....
        /*0378*/ 	.word	0x00001a80
        /*037c*/ 	.word	0x000000ff
        /*0380*/ 	.word	0x00000088
        /*0384*/ 	.short	0x0101
        /*0386*/ 	.byte	0x04
	.zero		1


	//   ....[40]....
        /*0388*/ 	.word	0x00001aa0
        /*038c*/ 	.word	0x000000ff
        /*0390*/ 	.word	0x00000020
        /*0394*/ 	.short	0x010a
        /*0396*/ 	.byte	0x08
	.zero		1


	//   ....[41]....
        /*0398*/ 	.word	0x00001b20
        /*039c*/ 	.word	0x000000ff
        /*03a0*/ 	.word	0x00000020
        /*03a4*/ 	.short	0x010a
        /*03a6*/ 	.byte	0x21
	.zero		1


	//   ....[42]....
        /*03a8*/ 	.word	0x00001c70
        /*03ac*/ 	.word	0x000000ff
        /*03b0*/ 	.word	0x00000020
        /*03b4*/ 	.short	0x010a
        /*03b6*/ 	.byte	0x08
	.zero		1


	//   ....[43]....
        /*03b8*/ 	.word	0x00001e50
        /*03bc*/ 	.word	0x00000002
        /*03c0*/ 	.word	0x00000090
        /*03c4*/ 	.short	0x010a
        /*03c6*/ 	.byte	0xff
	.zero		1


	//   ....[44]....
        /*03c8*/ 	.word	0x00001f10
        /*03cc*/ 	.word	0x00000002
        /*03d0*/ 	.word	0x00000000
        /*03d4*/ 	.short	0x0101
        /*03d6*/ 	.byte	0xff
	.zero		1


	//   ....[45]....
        /*03d8*/ 	.word	0x00002470
        /*03dc*/ 	.word	0x000000ff
        /*03e0*/ 	.word	0x00000000
        /*03e4*/ 	.short	0x010a
        /*03e6*/ 	.byte	0x05
	.zero		1


	//   ....[46]....
        /*03e8*/ 	.word	0x00002500
        /*03ec*/ 	.word	0x000000ff
        /*03f0*/ 	.word	0x00000000
        /*03f4*/ 	.short	0x010a
        /*03f6*/ 	.byte	0x05
	.zero		1


	//   ....[47]....
        /*03f8*/ 	.word	0x00002590
        /*03fc*/ 	.word	0x000000ff
        /*0400*/ 	.word	0x00000000
        /*0404*/ 	.short	0x010a
        /*0406*/ 	.byte	0x05
	.zero		1


	//   ....[48]....
        /*0408*/ 	.word	0x00002630
        /*040c*/ 	.word	0x00000000
        /*0410*/ 	.word	0x00000000
        /*0414*/ 	.short	0x010a
        /*0416*/ 	.byte	0xff
	.zero		1


	//   ....[49]....
        /*0418*/ 	.word	0x00002750
        /*041c*/ 	.word	0x00000000
        /*0420*/ 	.word	0x000000f0
        /*0424*/ 	.short	0x010a
        /*0426*/ 	.byte	0xff
	.zero		1


	//   ....[50]....
        /*0428*/ 	.word	0x000027c0
        /*042c*/ 	.word	0x00000000
        /*0430*/ 	.word	0x00000000
        /*0434*/ 	.short	0x0101
        /*0436*/ 	.byte	0xff
	.zero		1


	//   ....[51]....
        /*0438*/ 	.word	0x000027e0
        /*043c*/ 	.word	0x000000ff
        /*0440*/ 	.word	0x000000a0
        /*0444*/ 	.short	0x010a
        /*0446*/ 	.byte	0x05
	.zero		1


	//   ....[52]....
        /*0448*/ 	.word	0x00002900
        /*044c*/ 	.word	0x00000000
        /*0450*/ 	.word	0x00000090
        /*0454*/ 	.short	0x010a
        /*0456*/ 	.byte	0xff
	.zero		1


	//   ....[53]....
        /*0458*/ 	.word	0x00002a00
        /*045c*/ 	.word	0x00000000
        /*0460*/ 	.word	0x00000000
        /*0464*/ 	.short	0x0101
        /*0466*/ 	.byte	0xff
	.zero		1


	//   ....[54]....
        /*0468*/ 	.word	0x00002a90
        /*046c*/ 	.word	0x000000ff
        /*0470*/ 	.word	0x000000a0
        /*0474*/ 	.short	0x0106
        /*0476*/ 	.byte	0x05
	.zero		1


	//   ....[55]....
        /*0478*/ 	.word	0x00002ab0
        /*047c*/ 	.word	0x000000ff
        /*0480*/ 	.word	0x000000a0
        /*0484*/ 	.short	0x010a
        /*0486*/ 	.byte	0x05
	.zero		1


	//   ....[56]....
        /*0488*/ 	.word	0x00002b40
        /*048c*/ 	.word	0x000000ff
        /*0490*/ 	.word	0x000000a0
        /*0494*/ 	.short	0x0106
        /*0496*/ 	.byte	0x04
	.zero		1


	//   ....[57]....
        /*0498*/ 	.word	0x00002b80
        /*049c*/ 	.word	0x00000000
        /*04a0*/ 	.word	0x000000a0
        /*04a4*/ 	.short	0x010a
        /*04a6*/ 	.byte	0xff
	.zero		1


	//   ....[58]....
        /*04a8*/ 	.word	0x00003140
        /*04ac*/ 	.word	0x00000000
        /*04b0*/ 	.word	0x00000090
        /*04b4*/ 	.short	0x010a
        /*04b6*/ 	.byte	0xff
	.zero		1


	//   ....[59]....
        /*04b8*/ 	.word	0x00003250
        /*04bc*/ 	.word	0x00000003
        /*04c0*/ 	.word	0x00000000
        /*04c4*/ 	.short	0x0101
        /*04c6*/ 	.byte	0xff
	.zero		1


	//   ....[60]....
        /*04c8*/ 	.word	0x00003260
        /*04cc*/ 	.word	0x000000ff
        /*04d0*/ 	.word	0x00000000
        /*04d4*/ 	.short	0x010a
        /*04d6*/ 	.byte	0x07
	.zero		1


	//   ....[61]....
        /*04d8*/ 	.word	0x000032e0
        /*04dc*/ 	.word	0x000000ff
        /*04e0*/ 	.word	0x000000d0
        /*04e4*/ 	.short	0x010a
        /*04e6*/ 	.byte	0x06
	.zero		1


	//   ....[62]....
        /*04e8*/ 	.word	0x000033b0
        /*04ec*/ 	.word	0x000000ff
        /*04f0*/ 	.word	0x00000000
        /*04f4*/ 	.short	0x010a
        /*04f6*/ 	.byte	0x0b
	.zero		1


	//   ....[63]....
        /*04f8*/ 	.word	0x000034e0
        /*04fc*/ 	.word	0x000000ff
        /*0500*/ 	.word	0x00000000
        /*0504*/ 	.short	0x010a
        /*0506*/ 	.byte	0x22
	.zero		1


	//   ....[64]....
        /*0508*/ 	.word	0x000038c0
        /*050c*/ 	.word	0x000000ff
        /*0510*/ 	.word	0x00000000
        /*0514*/ 	.short	0x010a
        /*0516*/ 	.byte	0x06
	.zero		1


	//   ....[65]....
        /*0518*/ 	.word	0x00003950
        /*051c*/ 	.word	0x000000ff
        /*0520*/ 	.word	0x00000000
        /*0524*/ 	.short	0x010a
        /*0526*/ 	.byte	0x06
	.zero		1


	//   ....[66]....
        /*0528*/ 	.word	0x000039e0
        /*052c*/ 	.word	0x000000ff
        /*0530*/ 	.word	0x00000000
        /*0534*/ 	.short	0x010a
        /*0536*/ 	.byte	0x06
	.zero		1


	//   ....[67]....
        /*0538*/ 	.word	0x00003a70
        /*053c*/ 	.word	0x000000ff
        /*0540*/ 	.word	0x00000000
        /*0544*/ 	.short	0x010a
        /*0546*/ 	.byte	0x07
	.zero		1


	//   ....[68]....
        /*0548*/ 	.word	0x00003ee0
        /*054c*/ 	.word	0x00000000
        /*0550*/ 	.word	0x00000090
        /*0554*/ 	.short	0x010a
        /*0556*/ 	.byte	0xff
	.zero		1


	//   ....[69]....
        /*0558*/ 	.word	0x00003fa0
        /*055c*/ 	.word	0x00000000
        /*0560*/ 	.word	0x00000000
        /*0564*/ 	.short	0x0101
        /*0566*/ 	.byte	0xff
	.zero		1


	//   ....[70]....
        /*0568*/ 	.word	0x000042c0
        /*056c*/ 	.word	0x000000ff
        /*0570*/ 	.word	0x00000088
        /*0574*/ 	.short	0x010a
        /*0576*/ 	.byte	0x07
	.zero		1


	//   ....[71]....
        /*0578*/ 	.word	0x000044b0
        /*057c*/ 	.word	0x000000ff
        /*0580*/ 	.word	0x00000060
        /*0584*/ 	.short	0x010a
        /*0586*/ 	.byte	0x07
	.zero		1


	//   ....[72]....
        /*0588*/ 	.word	0x00004620
        /*058c*/ 	.word	0x000000ff
        /*0590*/ 	.word	0x00000040
        /*0594*/ 	.short	0x010b
        /*0596*/ 	.byte	0x07
	.zero		1


	//   ....[73]....
        /*0598*/ 	.word	0x00004630
        /*059c*/ 	.word	0x000000ff
        /*05a0*/ 	.word	0x00000000
        /*05a4*/ 	.short	0x0101
        /*05a6*/ 	.byte	0x08
	.zero		1


	//   ....[74]....
        /*05a8*/ 	.word	0x00004640
        /*05ac*/ 	.word	0x000000ff
        /*05b0*/ 	.word	0x00000068
        /*05b4*/ 	.short	0x010a
        /*05b6*/ 	.byte	0x07
	.zero		1


	//   ....[75]....
        /*05b8*/ 	.word	0x00004790
        /*05bc*/ 	.word	0x000000ff
        /*05c0*/ 	.word	0x00000048
        /*05c4*/ 	.short	0x010b
        /*05c6*/ 	.byte	0x07
	.zero		1


	//   ....[76]....
        /*05c8*/ 	.word	0x000047a0
        /*05cc*/ 	.word	0x000000ff
        /*05d0*/ 	.word	0x00000000
        /*05d4*/ 	.short	0x0101
        /*05d6*/ 	.byte	0x08
	.zero		1


	//   ....[77]....
        /*05d8*/ 	.word	0x000047b0
        /*05dc*/ 	.word	0x000000ff
        /*05e0*/ 	.word	0x00000070
        /*05e4*/ 	.short	0x010a
        /*05e6*/ 	.byte	0x07
	.zero		1


	//   ....[78]....
        /*05e8*/ 	.word	0x00004930
        /*05ec*/ 	.word	0x000000ff
        /*05f0*/ 	.word	0x00000050
        /*05f4*/ 	.short	0x010b
        /*05f6*/ 	.byte	0x07
	.zero		1


	//   ....[79]....
        /*05f8*/ 	.word	0x00004970
        /*05fc*/ 	.word	0x000000ff
        /*0600*/ 	.word	0x00000000
        /*0604*/ 	.short	0x0101
        /*0606*/ 	.byte	0x08
	.zero		1


	//   ....[80]....
        /*0608*/ 	.word	0x000049b0
        /*060c*/ 	.word	0x000000ff
        /*0610*/ 	.word	0x00000078
        /*0614*/ 	.short	0x010a
        /*0616*/ 	.byte	0x07
	.zero		1


	//   ....[81]....
        /*0618*/ 	.word	0x00004bf0
        /*061c*/ 	.word	0x000000ff
        /*0620*/ 	.word	0x00000058
        /*0624*/ 	.short	0x010b
        /*0626*/ 	.byte	0x07
	.zero		1


	//   ....[82]....
        /*0628*/ 	.word	0x00004c10
        /*062c*/ 	.word	0x000000ff
        /*0630*/ 	.word	0x00000000
        /*0634*/ 	.short	0x0101
        /*0636*/ 	.byte	0x0d
	.zero		1


	//   ....[83]....
        /*0638*/ 	.word	0x00004c40
        /*063c*/ 	.word	0x000000ff
        /*0640*/ 	.word	0x00000060
        /*0644*/ 	.short	0x010a
        /*0646*/ 	.byte	0x07
	.zero		1


	//   ....[84]....
        /*0648*/ 	.word	0x00004c60
        /*064c*/ 	.word	0x000000ff
        /*0650*/ 	.word	0x00000068
        /*0654*/ 	.short	0x010a
        /*0656*/ 	.byte	0x07
	.zero		1


	//   ....[85]....
        /*0658*/ 	.word	0x00004c80
        /*065c*/ 	.word	0x000000ff
        /*0660*/ 	.word	0x00000070
        /*0664*/ 	.short	0x010a
        /*0666*/ 	.byte	0x07
	.zero		1


	//   ....[86]....
        /*0668*/ 	.word	0x00004cc0
        /*066c*/ 	.word	0x00000000
        /*0670*/ 	.word	0x00000078
        /*0674*/ 	.short	0x010a
        /*0676*/ 	.byte	0xff
	.zero		1


	//   ....[87]....
        /*0678*/ 	.word	0x00005030
        /*067c*/ 	.word	0x00000000
        /*0680*/ 	.word	0x00000090
        /*0684*/ 	.short	0x010a
        /*0686*/ 	.byte	0xff
	.zero		1


	//   ....[88]....
        /*0688*/ 	.word	0x00005140
        /*068c*/ 	.word	0x00000000
        /*0690*/ 	.word	0x00000000
        /*0694*/ 	.short	0x0101
        /*0696*/ 	.byte	0xff
	.zero		1


	//   ....[89]....
        /*0698*/ 	.word	0x00005bc0
        /*069c*/ 	.word	0x000000ff
        /*06a0*/ 	.word	0x00000040
        /*06a4*/ 	.short	0x010a
        /*06a6*/ 	.byte	0x30
	.zero		1


	//   ....[90]....
        /*06a8*/ 	.word	0x00005c00
        /*06ac*/ 	.word	0x00000056
        /*06b0*/ 	.word	0x000000b0
        /*06b4*/ 	.short	0x010a
        /*06b6*/ 	.byte	0xff
	.zero		1


	//   ....[91]....
        /*06b8*/ 	.word	0x00005d70
        /*06bc*/ 	.word	0x000000ff
        /*06c0*/ 	.word	0x00000040
        /*06c4*/ 	.short	0x010a
        /*06c6*/ 	.byte	0x30
	.zero		1


	//   ....[92]....
        /*06c8*/ 	.word	0x00005e70
        /*06cc*/ 	.word	0x00000056
        /*06d0*/ 	.word	0x000000b0
        /*06d4*/ 	.short	0x010a
        /*06d6*/ 	.byte	0xff
	.zero		1


	//   ....[93]....
        /*06d8*/ 	.word	0x00006470
        /*06dc*/ 	.word	0x00000000
        /*06e0*/ 	.word	0x00000000
        /*06e4*/ 	.short	0x0101
        /*06e6*/ 	.byte	0xff
	.zero		1


	//   ....[94]....
        /*06e8*/ 	.word	0x00006480
        /*06ec*/ 	.word	0x00000002
        /*06f0*/ 	.word	0x00000040
        /*06f4*/ 	.short	0x010a
        /*06f6*/ 	.byte	0xff
	.zero		1


	//   ....[95]....
        /*06f8*/ 	.word	0x00006550
        /*06fc*/ 	.word	0x00000002
        /*0700*/ 	.word	0x00000040
        /*0704*/ 	.short	0x010a
        /*0706*/ 	.byte	0xff
	.zero		1


	//   ....[96]....
        /*0708*/ 	.word	0x00006bd0
        /*070c*/ 	.word	0x00000010
        /*0710*/ 	.word	0x00000000
        /*0714*/ 	.short	0x0101
        /*0716*/ 	.byte	0xff
	.zero		1


	//   ....[97]....
        /*0718*/ 	.word	0x00006bf0
        /*071c*/ 	.word	0x00000000
        /*0720*/ 	.word	0x00000040
        /*0724*/ 	.short	0x010a
        /*0726*/ 	.byte	0xff
	.zero		1


	//   ....[98]....
        /*0728*/ 	.word	0x00006cb0
        /*072c*/ 	.word	0x00000000
        /*0730*/ 	.word	0x00000040
        /*0734*/ 	.short	0x010a
        /*0736*/ 	.byte	0xff
	.zero		1


	//   ....[99]....
        /*0738*/ 	.word	0x00007330
        /*073c*/ 	.word	0x00000010
        /*0740*/ 	.word	0x00000000
        /*0744*/ 	.short	0x0101
        /*0746*/ 	.byte	0xff
	.zero		1


	//   ....[100]....
        /*0748*/ 	.word	0x00007350
        /*074c*/ 	.word	0x00000002
        /*0750*/ 	.word	0x00000040
        /*0754*/ 	.short	0x010a
        /*0756*/ 	.byte	0xff
	.zero		1


	//   ....[101]....
        /*0758*/ 	.word	0x00007410
        /*075c*/ 	.word	0x00000002
        /*0760*/ 	.word	0x00000040
        /*0764*/ 	.short	0x010a
        /*0766*/ 	.byte	0xff
	.zero		1


	//   ....[102]....
        /*0768*/ 	.word	0x000076b0
        /*076c*/ 	.word	0x000000ff
        /*0770*/ 	.word	0x00000000
        /*0774*/ 	.short	0x0101
        /*0776*/ 	.byte	0x05
	.zero		1


	//   ....[103]....
        /*0778*/ 	.word	0x00007af0
        /*077c*/ 	.word	0x00000000
        /*0780*/ 	.word	0x00000000
        /*0784*/ 	.short	0x0101
        /*0786*/ 	.byte	0xff
	.zero		1


	//   ....[104]....
        /*0788*/ 	.word	0x00007d60
        /*078c*/ 	.word	0x000000ff
        /*0790*/ 	.word	0x00000000
        /*0794*/ 	.short	0x0101
        /*0796*/ 	.byte	0x04
	.zero		1


	//   ....[105]....
        /*0798*/ 	.word	0x00007d80
        /*079c*/ 	.word	0x00000002
        /*07a0*/ 	.word	0x00000100
        /*07a4*/ 	.short	0x010a
        /*07a6*/ 	.byte	0xff
	.zero		1


	//   ....[106]....
        /*07a8*/ 	.word	0x00007de0
        /*07ac*/ 	.word	0x00000002
        /*07b0*/ 	.word	0x00000020
        /*07b4*/ 	.short	0x010a
        /*07b6*/ 	.byte	0xff
	.zero		1


	//   ....[107]....
        /*07b8*/ 	.word	0x00007e40
        /*07bc*/ 	.word	0x00000002
        /*07c0*/ 	.word	0x00000020
        /*07c4*/ 	.short	0x010a
        /*07c6*/ 	.byte	0xff
	.zero		1


	//   ....[108]....
        /*07c8*/ 	.word	0x00007e90
        /*07cc*/ 	.word	0x00000002
        /*07d0*/ 	.word	0x00000090
        /*07d4*/ 	.short	0x010a
        /*07d6*/ 	.byte	0xff
	.zero		1


	//   ....[109]....
        /*07d8*/ 	.word	0x00007ef0
        /*07dc*/ 	.word	0x00000000
        /*07e0*/ 	.word	0x00000000
        /*07e4*/ 	.short	0x010a
        /*07e6*/ 	.byte	0xff
	.zero		1


	//   ....[110]....
        /*07e8*/ 	.word	0x00007f50
        /*07ec*/ 	.word	0x00000000
        /*07f0*/ 	.word	0x00000000
        /*07f4*/ 	.short	0x010a
        /*07f6*/ 	.byte	0xff
	.zero		1


	//   ....[111]....
        /*07f8*/ 	.word	0x00007fb0
        /*07fc*/ 	.word	0x00000000
        /*0800*/ 	.word	0x00000000
        /*0804*/ 	.short	0x010a
        /*0806*/ 	.byte	0xff
	.zero		1


	//   ....[112]....
        /*0808*/ 	.word	0x00008000
        /*080c*/ 	.word	0x00000000
        /*0810*/ 	.word	0x000000f0
        /*0814*/ 	.short	0x010a
        /*0816*/ 	.byte	0xff
	.zero		1


	//   ....[113]....
        /*0818*/ 	.word	0x00008060
        /*081c*/ 	.word	0x00000000
        /*0820*/ 	.word	0x000000a0
        /*0824*/ 	.short	0x010a
        /*0826*/ 	.byte	0xff
	.zero		1


	//   ....[114]....
        /*0828*/ 	.word	0x000080b0
        /*082c*/ 	.word	0x00000000
        /*0830*/ 	.word	0x00000090
        /*0834*/ 	.short	0x010a
        /*0836*/ 	.byte	0xff
	.zero		1


	//   ....[115]....
        /*0838*/ 	.word	0x00008110
        /*083c*/ 	.word	0x00000000
        /*0840*/ 	.word	0x000000a0
        /*0844*/ 	.short	0x010a
        /*0846*/ 	.byte	0xff
	.zero		1


	//   ....[116]....
        /*0848*/ 	.word	0x00008160
        /*084c*/ 	.word	0x00000000
        /*0850*/ 	.word	0x00000090
        /*0854*/ 	.short	0x010a
        /*0856*/ 	.byte	0xff
	.zero		1


	//   ....[117]....
        /*0858*/ 	.word	0x000081c0
        /*085c*/ 	.word	0x00000002
        /*0860*/ 	.word	0x000000d0
        /*0864*/ 	.short	0x010a
        /*0866*/ 	.byte	0xff
	.zero		1


	//   ....[118]....
        /*0868*/ 	.word	0x00008220
        /*086c*/ 	.word	0x00000000
        /*0870*/ 	.word	0x00000000
        /*0874*/ 	.short	0x010a
        /*0876*/ 	.byte	0xff
	.zero		1


	//   ....[119]....
        /*0878*/ 	.word	0x00008280
        /*087c*/ 	.word	0x00000000
        /*0880*/ 	.word	0x00000000
        /*0884*/ 	.short	0x010a
        /*0886*/ 	.byte	0xff
	.zero		1


	//   ....[120]....
        /*0888*/ 	.word	0x000082e0
        /*088c*/ 	.word	0x00000000
        /*0890*/ 	.word	0x00000000
        /*0894*/ 	.short	0x010a
        /*0896*/ 	.byte	0xff
	.zero		1


	//   ....[121]....
        /*0898*/ 	.word	0x00008340
        /*089c*/ 	.word	0x00000000
        /*08a0*/ 	.word	0x00000000
        /*08a4*/ 	.short	0x010a
        /*08a6*/ 	.byte	0xff
	.zero		1


	//   ....[122]....
        /*08a8*/ 	.word	0x000083a0
        /*08ac*/ 	.word	0x00000000
        /*08b0*/ 	.word	0x00000000
        /*08b4*/ 	.short	0x010a
        /*08b6*/ 	.byte	0xff
	.zero		1


	//   ....[123]....
        /*08b8*/ 	.word	0x000083f0
        /*08bc*/ 	.word	0x00000000
        /*08c0*/ 	.word	0x00000090
        /*08c4*/ 	.short	0x010a
        /*08c6*/ 	.byte	0xff
	.zero		1


	//   ....[124]....
        /*08c8*/ 	.word	0x00008450
        /*08cc*/ 	.word	0x00000000
        /*08d0*/ 	.word	0x00000088
        /*08d4*/ 	.short	0x010a
        /*08d6*/ 	.byte	0xff
	.zero		1


	//   ....[125]....
        /*08d8*/ 	.word	0x000084b0
        /*08dc*/ 	.word	0x00000000
        /*08e0*/ 	.word	0x00000060
        /*08e4*/ 	.short	0x010a
        /*08e6*/ 	.byte	0xff
	.zero		1


	//   ....[126]....
        /*08e8*/ 	.word	0x00008510
        /*08ec*/ 	.word	0x00000000
        /*08f0*/ 	.word	0x00000068
        /*08f4*/ 	.short	0x010a
        /*08f6*/ 	.byte	0xff
	.zero		1


	//   ....[127]....
        /*08f8*/ 	.word	0x00008570
        /*08fc*/ 	.word	0x00000000
        /*0900*/ 	.word	0x00000070
        /*0904*/ 	.short	0x010a
        /*0906*/ 	.byte	0xff
	.zero		1


	//   ....[128]....
        /*0908*/ 	.word	0x000085d0
        /*090c*/ 	.word	0x00000000
        /*0910*/ 	.word	0x00000078
        /*0914*/ 	.short	0x010a
        /*0916*/ 	.byte	0xff
	.zero		1


	//   ....[129]....
        /*0918*/ 	.word	0x00008630
        /*091c*/ 	.word	0x00000000
        /*0920*/ 	.word	0x00000060
        /*0924*/ 	.short	0x010a
        /*0926*/ 	.byte	0xff
	.zero		1


	//   ....[130]....
        /*0928*/ 	.word	0x00008690
        /*092c*/ 	.word	0x00000000
        /*0930*/ 	.word	0x00000068
        /*0934*/ 	.short	0x010a
        /*0936*/ 	.byte	0xff
	.zero		1


	//   ....[131]....
        /*0938*/ 	.word	0x000086f0
        /*093c*/ 	.word	0x00000000
        /*0940*/ 	.word	0x00000070
        /*0944*/ 	.short	0x010a
        /*0946*/ 	.byte	0xff
	.zero		1


	//   ....[132]....
        /*0948*/ 	.word	0x00008740
        /*094c*/ 	.word	0x00000000
        /*0950*/ 	.word	0x00000090
        /*0954*/ 	.short	0x010a
        /*0956*/ 	.byte	0xff
	.zero		1


	//   ....[133]....
        /*0958*/ 	.word	0x000087a0
        /*095c*/ 	.word	0x00000000
        /*0960*/ 	.word	0x00000040
        /*0964*/ 	.short	0x010a
        /*0966*/ 	.byte	0xff
	.zero		1


	//   ....[134]....
        /*0968*/ 	.word	0x000087f0
        /*096c*/ 	.word	0x00000056
        /*0970*/ 	.word	0x000000b0
        /*0974*/ 	.short	0x010a
        /*0976*/ 	.byte	0xff
	.zero		1


	//   ....[135]....
        /*0978*/ 	.word	0x00008840
        /*097c*/ 	.word	0x00000002
        /*0980*/ 	.word	0x00000040
        /*0984*/ 	.short	0x010a
        /*0986*/ 	.byte	0xff
	.zero		1


	//   ....[136]....
        /*0988*/ 	.word	0x00008890
        /*098c*/ 	.word	0x00000000
        /*0990*/ 	.word	0x00000040
        /*0994*/ 	.short	0x010a
        /*0996*/ 	.byte	0xff
	.zero		1


	//   ....[137]....
        /*0998*/ 	.word	0x000088e0
        /*099c*/ 	.word	0x00000002
        /*09a0*/ 	.word	0x00000040
        /*09a4*/ 	.short	0x010a
        /*09a6*/ 	.byte	0xff
	.zero		1


	//----- nvinfo : EIATTR_NUM_MBARRIERS
	.align		4
.L_47:
        /*09a8*/ 	.byte	0x03, 0x38
        /*09aa*/ 	.short	0x0022


	//----- nvinfo : EIATTR_EXIT_INSTR_OFFSETS
	.align		4
        /*09ac*/ 	.byte	0x04, 0x1c
        /*09ae*/ 	.short	(.L_49 - .L_48)


	//   ....[0]....
.L_48:
        /*09b0*/ 	.word	0x00002660


	//   ....[1]....
        /*09b4*/ 	.word	0x00002b50


	//   ....[2]....
        /*09b8*/ 	.word	0x00002bb0


	//   ....[3]....
        /*09bc*/ 	.word	0x00003cd0


	//   ....[4]....
        /*09c0*/ 	.word	0x00004cf0


	//   ....[5]....
        /*09c4*/ 	.word	0x00004d30


	//   ....[6]....
        /*09c8*/ 	.word	0x00007c50


	//   ....[7]....
        /*09cc*/ 	.word	0x00007cd0


	//   ....[8]....
        /*09d0*/ 	.word	0x00007d00


	//   ....[9]....
        /*09d4*/ 	.word	0x00007d70


	//----- nvinfo : EIATTR_MAX_THREADS
	.align		4
.L_49:
        /*09d8*/ 	.byte	0x04, 0x05
        /*09da*/ 	.short	(.L_51 - .L_50)
.L_50:
        /*09dc*/ 	.word	0x00000100
        /*09e0*/ 	.word	0x00000001
        /*09e4*/ 	.word	0x00000001


	//----- nvinfo : EIATTR_CRS_STACK_SIZE
	.align		4
.L_51:
        /*09e8*/ 	.byte	0x04, 0x1e
        /*09ea*/ 	.short	(.L_53 - .L_52)
.L_52:
        /*09ec*/ 	.word	0x00000000


	//----- nvinfo : EIATTR_CBANK_PARAM_SIZE
	.align		4
.L_53:
        /*09f0*/ 	.byte	0x03, 0x19
        /*09f2*/ 	.short	0x0800


	//----- nvinfo : EIATTR_PARAM_CBANK
	.align		4
        /*09f4*/ 	.byte	0x04, 0x0a
        /*09f6*/ 	.short	(.L_55 - .L_54)
	.align		4
.L_54:
        /*09f8*/ 	.word	index@(.nv.constant0._ZN7cutlass13device_kernelINS_4gemm6kernel13GemmUniversalIN4cute5tupleIJiiiiEEENS1_10collective13CollectiveMmaINS1_35MainloopSm100TmaUmmaWarpSpecializedILi4ELi2ELi4ENS5_IJNS4_1CILi1EEESB_SB_EEEEENS5_IJNSA_ILi64EEENSA_ILi128EEESE_EEEfNS5_IJlSB_lEEEfSH_NS4_8TiledMMAINS4_8MMA_AtomIJNS4_17SM100_MMA_TF32_SSINS_10tfloat32_tESL_fLi64ELi128ELNS4_4UMMA5MajorE0ELSN_0ELNSM_7ScaleInE0ELSO_0EEEEEENS4_6LayoutISC_NS5_IJNSA_ILi0EEESS_SS_EEEEENS5_IJNS4_10UnderscoreESV_SV_EEEEENS4_13SM90_TMA_LOADENS4_14ComposedLayoutINS4_7SwizzleILi3ELi4ELi3EEENS4_18smem_ptr_flag_bitsILi32EEENSR_INS5_IJNSA_ILi8EEENSA_ILi32EEEEEENS5_IJS15_SB_EEEEEEEvNS4_8identityESY_S19_vS1A_EENS_8epilogue10collective18CollectiveEpilogueINS1C_23Sm100TmaWarpSpecializedILi4ELi2ELi16ELb1ELb0EEEJSG_NS5_IJNSR_ISE_SB_EENSR_IS15_SB_EEEEEfSH_fSH_NS1C_6fusion15FusionCallbacksIS1G_NS1K_17LinearCombinationIffffLNS_15FloatRoundStyleE2EEESG_S1J_JEEENS4_5SM1004TMEM4LOAD26SM100_TMEM_LOAD_16dp128b8xESY_S19_NS4_17SM75_U32x4_LDSM_NENS4_14SM90_TMA_STOREES19_NS4_17SM90_U32x4_STSM_NENS4_39AutoVectorizingCopyWithAssumedAlignmentILi128EEEEEEvvEEEEvNT_6ParamsE)
        /*09fc*/ 	.short	0x0380
        /*09fe*/ 	.short	0x0800


	//----- nvinfo : EIATTR_SW_WAR
	.align		4
.L_55:
        /*0a00*/ 	.byte	0x04, 0x36
        /*0a02*/ 	.short	(.L_57 - .L_56)
.L_56:
        /*0a04*/ 	.word	0x00000008
.L_57:


//--------------------- .nv.callgraph             --------------------------
	.section	.nv.callgraph,"",@"SHT_CUDA_CALLGRAPH"
	.align	4
	.sectionentsize	8
	.align		4
        /*0000*/ 	.word	0x00000000
	.align		4
        /*0004*/ 	.word	0xffffffff
	.align		4
        /*0008*/ 	.word	index@(_ZN7cutlass13device_kernelINS_4gemm6kernel13GemmUniversalIN4cute5tupleIJiiiiEEENS1_10collective13CollectiveMmaINS1_35MainloopSm100TmaUmmaWarpSpecializedILi4ELi2ELi4ENS5_IJNS4_1CILi1EEESB_SB_EEEEENS5_IJNSA_ILi64EEENSA_ILi128EEESE_EEEfNS5_IJlSB_lEEEfSH_NS4_8TiledMMAINS4_8MMA_AtomIJNS4_17SM100_MMA_TF32_SSINS_10tfloat32_tESL_fLi64ELi128ELNS4_4UMMA5MajorE0ELSN_0ELNSM_7ScaleInE0ELSO_0EEEEEENS4_6LayoutISC_NS5_IJNSA_ILi0EEESS_SS_EEEEENS5_IJNS4_10UnderscoreESV_SV_EEEEENS4_13SM90_TMA_LOADENS4_14ComposedLayoutINS4_7SwizzleILi3ELi4ELi3EEENS4_18smem_ptr_flag_bitsILi32EEENSR_INS5_IJNSA_ILi8EEENSA_ILi32EEEEEENS5_IJS15_SB_EEEEEEEvNS4_8identityESY_S19_vS1A_EENS_8epilogue10collective18CollectiveEpilogueINS1C_23Sm100TmaWarpSpecializedILi4ELi2ELi16ELb1ELb0EEEJSG_NS5_IJNSR_ISE_SB_EENSR_IS15_SB_EEEEEfSH_fSH_NS1C_6fusion15FusionCallbacksIS1G_NS1K_17LinearCombinationIffffLNS_15FloatRoundStyleE2EEESG_S1J_JEEENS4_5SM1004TMEM4LOAD26SM100_TMEM_LOAD_16dp128b8xESY_S19_NS4_17SM75_U32x4_LDSM_NENS4_14SM90_TMA_STOREES19_NS4_17SM90_U32x4_STSM_NENS4_39AutoVectorizingCopyWithAssumedAlignmentILi128EEEEEEvvEEEEvNT_6ParamsE)
	.align		4
        /*000c*/ 	.word	index@(__assertfail)
	.align		4
        /*0010*/ 	.word	0x00000000
	.align		4
        /*0014*/ 	.word	0xfffffffe
	.align		4
        /*0018*/ 	.word	0x00000000
	.align		4
        /*001c*/ 	.word	0xfffffffd
	.align		4
        /*0020*/ 	.word	0x00000000
	.align		4
        /*0024*/ 	.word	0xfffffffc


//--------------------- .nv.constant4             --------------------------
	.section	.nv.constant4,"a",@progbits
	.align	8
	.align		8
.nv.constant4:
        /*0000*/ 	.dword	__assertfail
	.align		8
        /*0008*/ 	.dword	__unnamed_1
	.align		8
        /*0010*/ 	.dword	__unnamed_2
	.align		8
        /*0018*/ 	.dword	_ZN40_INTERNAL_bd396181_4_k_cu_6480bfc5_300514cuda3std3__45__cpo5beginE
	.align		8
        /*0020*/ 	.dword	_ZN40_INTERNAL_bd396181_4_k_cu_6480bfc5_300514cuda3std3__45__cpo3endE
	.align		8
        /*0028*/ 	.dword	_ZN40_INTERNAL_bd396181_4_k_cu_6480bfc5_300514cuda3std3__45__cpo6cbeginE
	.align		8
        /*0030*/ 	.dword	_ZN40_INTERNAL_bd396181_4_k_cu_6480bfc5_300514cuda3std3__45__cpo4cendE
	.align		8
        /*0038*/ 	.dword	_ZN40_INTERNAL_bd396181_4_k_cu_6480bfc5_300514cuda3std3__442_GLOBAL__N__bd396181_4_k_cu_6480bfc5_300516ignoreE
	.align		8
        /*0040*/ 	.dword	_ZN40_INTERNAL_bd396181_4_k_cu_6480bfc5_300514cuda3std3__419piecewise_constructE
	.align		8
        /*0048*/ 	.dword	_ZN40_INTERNAL_bd396181_4_k_cu_6480bfc5_300514cuda3std3__48in_placeE
	.align		8
        /*0050*/ 	.dword	_ZN40_INTERNAL_bd396181_4_k_cu_6480bfc5_300514cuda3std6ranges3__45__cpo4swapE
	.align		8
        /*0058*/ 	.dword	_ZN40_INTERNAL_bd396181_4_k_cu_6480bfc5_300514cuda3std6ranges3__45__cpo9iter_moveE
	.align		8
        /*0060*/ 	.dword	_ZN40_INTERNAL_bd396181_4_k_cu_6480bfc5_300514cute7productE
	.align		8
        /*0068*/ 	.dword	_ZN40_INTERNAL_bd396181_4_k_cu_6480bfc5_300514cute1_E
	.align		8
        /*0070*/ 	.dword	$str$25
	.align		8
        /*0078*/ 	.dword	$str$26
	.align		8
        /*0080*/ 	.dword	$str$27
	.align		8
        /*0088*/ 	.dword	$str$28


//--------------------- .text._ZN7cutlass13device_kernelINS_4gemm6kernel13GemmUniversalIN4cute5tupleIJiiiiEEENS1_10collective13CollectiveMmaINS1_35MainloopSm100TmaUmmaWarpSpecializedILi4ELi2ELi4ENS5_IJNS4_1CILi1EEESB_SB_EEEEENS5_IJNSA_ILi64EEENSA_ILi128EEESE_EEEfNS5_IJlSB_lEEEfSH_NS4_8TiledMMAINS4_8MMA_AtomIJNS4_17SM100_MMA_TF32_SSINS_10tfloat32_tESL_fLi64ELi128ELNS4_4UMMA5MajorE0ELSN_0ELNSM_7ScaleInE0ELSO_0EEEEEENS4_6LayoutISC_NS5_IJNSA_ILi0EEESS_SS_EEEEENS5_IJNS4_10UnderscoreESV_SV_EEEEENS4_13SM90_TMA_LOADENS4_14ComposedLayoutINS4_7SwizzleILi3ELi4ELi3EEENS4_18smem_ptr_flag_bitsILi32EEENSR_INS5_IJNSA_ILi8EEENSA_ILi32EEEEEENS5_IJS15_SB_EEEEEEEvNS4_8identityESY_S19_vS1A_EENS_8epilogue10collective18CollectiveEpilogueINS1C_23Sm100TmaWarpSpecializedILi4ELi2ELi16ELb1ELb0EEEJSG_NS5_IJNSR_ISE_SB_EENSR_IS15_SB_EEEEEfSH_fSH_NS1C_6fusion15FusionCallbacksIS1G_NS1K_17LinearCombinationIffffLNS_15FloatRoundStyleE2EEESG_S1J_JEEENS4_5SM1004TMEM4LOAD26SM100_TMEM_LOAD_16dp128b8xESY_S19_NS4_17SM75_U32x4_LDSM_NENS4_14SM90_TMA_STOREES19_NS4_17SM90_U32x4_STSM_NENS4_39AutoVectorizingCopyWithAssumedAlignmentILi128EEEEEEvvEEEEvNT_6ParamsE --------------------------
	.section	.text._ZN7cutlass13device_kernelINS_4gemm6kernel13GemmUniversalIN4cute5tupleIJiiiiEEENS1_10collective13CollectiveMmaINS1_35MainloopSm100TmaUmmaWarpSpecializedILi4ELi2ELi4ENS5_IJNS4_1CILi1EEESB_SB_EEEEENS5_IJNSA_ILi64EEENSA_ILi128EEESE_EEEfNS5_IJlSB_lEEEfSH_NS4_8TiledMMAINS4_8MMA_AtomIJNS4_17SM100_MMA_TF32_SSINS_10tfloat32_tESL_fLi64ELi128ELNS4_4UMMA5MajorE0ELSN_0ELNSM_7ScaleInE0ELSO_0EEEEEENS4_6LayoutISC_NS5_IJNSA_ILi0EEESS_SS_EEEEENS5_IJNS4_10UnderscoreESV_SV_EEEEENS4_13SM90_TMA_LOADENS4_14ComposedLayoutINS4_7SwizzleILi3ELi4ELi3EEENS4_18smem_ptr_flag_bitsILi32EEENSR_INS5_IJNSA_ILi8EEENSA_ILi32EEEEEENS5_IJS15_SB_EEEEEEEvNS4_8identityESY_S19_vS1A_EENS_8epilogue10collective18CollectiveEpilogueINS1C_23Sm100TmaWarpSpecializedILi4ELi2ELi16ELb1ELb0EEEJSG_NS5_IJNSR_ISE_SB_EENSR_IS15_SB_EEEEEfSH_fSH_NS1C_6fusion15FusionCallbacksIS1G_NS1K_17LinearCombinationIffffLNS_15FloatRoundStyleE2EEESG_S1J_JEEENS4_5SM1004TMEM4LOAD26SM100_TMEM_LOAD_16dp128b8xESY_S19_NS4_17SM75_U32x4_LDSM_NENS4_14SM90_TMA_STOREES19_NS4_17SM90_U32x4_STSM_NENS4_39AutoVectorizingCopyWithAssumedAlignmentILi128EEEEEEvvEEEEvNT_6ParamsE,"ax",@progbits
	.align	128
.text._ZN7cutlass13device_kernelINS_4gemm6kernel13GemmUniversalIN4cute5tupleIJiiiiEEENS1_10collective13CollectiveMmaINS1_35MainloopSm100TmaUmmaWarpSpecializedILi4ELi2ELi4ENS5_IJNS4_1CILi1EEESB_SB_EEEEENS5_IJNSA_ILi64EEENSA_ILi128EEESE_EEEfNS5_IJlSB_lEEEfSH_NS4_8TiledMMAINS4_8MMA_AtomIJNS4_17SM100_MMA_TF32_SSINS_10tfloat32_tESL_fLi64ELi128ELNS4_4UMMA5MajorE0ELSN_0ELNSM_7ScaleInE0ELSO_0EEEEEENS4_6LayoutISC_NS5_IJNSA_ILi0EEESS_SS_EEEEENS5_IJNS4_10UnderscoreESV_SV_EEEEENS4_13SM90_TMA_LOADENS4_14ComposedLayoutINS4_7SwizzleILi3ELi4ELi3EEENS4_18smem_ptr_flag_bitsILi32EEENSR_INS5_IJNSA_ILi8EEENSA_ILi32EEEEEENS5_IJS15_SB_EEEEEEEvNS4_8identityESY_S19_vS1A_EENS_8epilogue10collective18CollectiveEpilogueINS1C_23Sm100TmaWarpSpecializedILi4ELi2ELi16ELb1ELb0EEEJSG_NS5_IJNSR_ISE_SB_EENSR_IS15_SB_EEEEEfSH_fSH_NS1C_6fusion15FusionCallbacksIS1G_NS1K_17LinearCombinationIffffLNS_15FloatRoundStyleE2EEESG_S1J_JEEENS4_5SM1004TMEM4LOAD26SM100_TMEM_LOAD_16dp128b8xESY_S19_NS4_17SM75_U32x4_LDSM_NENS4_14SM90_TMA_STOREES19_NS4_17SM90_U32x4_STSM_NENS4_39AutoVectorizingCopyWithAssumedAlignmentILi128EEEEEEvvEEEEvNT_6ParamsE:
        .type           _ZN7cutlass13device_kernelINS_4gemm6kernel13GemmUniversalIN4cute5tupleIJiiiiEEENS1_10collective13CollectiveMmaINS1_35MainloopSm100TmaUmmaWarpSpecializedILi4ELi2ELi4ENS5_IJNS4_1CILi1EEESB_SB_EEEEENS5_IJNSA_ILi64EEENSA_ILi128EEESE_EEEfNS5_IJlSB_lEEEfSH_NS4_8TiledMMAINS4_8MMA_AtomIJNS4_17SM100_MMA_TF32_SSINS_10tfloat32_tESL_fLi64ELi128ELNS4_4UMMA5MajorE0ELSN_0ELNSM_7ScaleInE0ELSO_0EEEEEENS4_6LayoutISC_NS5_IJNSA_ILi0EEESS_SS_EEEEENS5_IJNS4_10UnderscoreESV_SV_EEEEENS4_13SM90_TMA_LOADENS4_14ComposedLayoutINS4_7SwizzleILi3ELi4ELi3EEENS4_18smem_ptr_flag_bitsILi32EEENSR_INS5_IJNSA_ILi8EEENSA_ILi32EEEEEENS5_IJS15_SB_EEEEEEEvNS4_8identityESY_S19_vS1A_EENS_8epilogue10collective18CollectiveEpilogueINS1C_23Sm100TmaWarpSpecializedILi4ELi2ELi16ELb1ELb0EEEJSG_NS5_IJNSR_ISE_SB_EENSR_IS15_SB_EEEEEfSH_fSH_NS1C_6fusion15FusionCallbacksIS1G_NS1K_17LinearCombinationIffffLNS_15FloatRoundStyleE2EEESG_S1J_JEEENS4_5SM1004TMEM4LOAD26SM100_TMEM_LOAD_16dp128b8xESY_S19_NS4_17SM75_U32x4_LDSM_NENS4_14SM90_TMA_STOREES19_NS4_17SM90_U32x4_STSM_NENS4_39AutoVectorizingCopyWithAssumedAlignmentILi128EEEEEEvvEEEEvNT_6ParamsE,@function
        .size           _ZN7cutlass13device_kernelINS_4gemm6kernel13GemmUniversalIN4cute5tupleIJiiiiEEENS1_10collective13CollectiveMmaINS1_35MainloopSm100TmaUmmaWarpSpecializedILi4ELi2ELi4ENS5_IJNS4_1CILi1EEESB_SB_EEEEENS5_IJNSA_ILi64EEENSA_ILi128EEESE_EEEfNS5_IJlSB_lEEEfSH_NS4_8TiledMMAINS4_8MMA_AtomIJNS4_17SM100_MMA_TF32_SSINS_10tfloat32_tESL_fLi64ELi128ELNS4_4UMMA5MajorE0ELSN_0ELNSM_7ScaleInE0ELSO_0EEEEEENS4_6LayoutISC_NS5_IJNSA_ILi0EEESS_SS_EEEEENS5_IJNS4_10UnderscoreESV_SV_EEEEENS4_13SM90_TMA_LOADENS4_14ComposedLayoutINS4_7SwizzleILi3ELi4ELi3EEENS4_18smem_ptr_flag_bitsILi32EEENSR_INS5_IJNSA_ILi8EEENSA_ILi32EEEEEENS5_IJS15_SB_EEEEEEEvNS4_8identityESY_S19_vS1A_EENS_8epilogue10collective18CollectiveEpilogueINS1C_23Sm100TmaWarpSpecializedILi4ELi2ELi16ELb1ELb0EEEJSG_NS5_IJNSR_ISE_SB_EENSR_IS15_SB_EEEEEfSH_fSH_NS1C_6fusion15FusionCallbacksIS1G_NS1K_17LinearCombinationIffffLNS_15FloatRoundStyleE2EEESG_S1J_JEEENS4_5SM1004TMEM4LOAD26SM100_TMEM_LOAD_16dp128b8xESY_S19_NS4_17SM75_U32x4_LDSM_NENS4_14SM90_TMA_STOREES19_NS4_17SM90_U32x4_STSM_NENS4_39AutoVectorizingCopyWithAssumedAlignmentILi128EEEEEEvvEEEEvNT_6ParamsE,(.L_x_176 - _ZN7cutlass13device_kernelINS_4gemm6kernel13GemmUniversalIN4cute5tupleIJiiiiEEENS1_10collective13CollectiveMmaINS1_35MainloopSm100TmaUmmaWarpSpecializedILi4ELi2ELi4ENS5_IJNS4_1CILi1EEESB_SB_EEEEENS5_IJNSA_ILi64EEENSA_ILi128EEESE_EEEfNS5_IJlSB_lEEEfSH_NS4_8TiledMMAINS4_8MMA_AtomIJNS4_17SM100_MMA_TF32_SSINS_10tfloat32_tESL_fLi64ELi128ELNS4_4UMMA5MajorE0ELSN_0ELNSM_7ScaleInE0ELSO_0EEEEEENS4_6LayoutISC_NS5_IJNSA_ILi0EEESS_SS_EEEEENS5_IJNS4_10UnderscoreESV_SV_EEEEENS4_13SM90_TMA_LOADENS4_14ComposedLayoutINS4_7SwizzleILi3ELi4ELi3EEENS4_18smem_ptr_flag_bitsILi32EEENSR_INS5_IJNSA_ILi8EEENSA_ILi32EEEEEENS5_IJS15_SB_EEEEEEEvNS4_8identityESY_S19_vS1A_EENS_8epilogue10collective18CollectiveEpilogueINS1C_23Sm100TmaWarpSpecializedILi4ELi2ELi16ELb1ELb0EEEJSG_NS5_IJNSR_ISE_SB_EENSR_IS15_SB_EEEEEfSH_fSH_NS1C_6fusion15FusionCallbacksIS1G_NS1K_17LinearCombinationIffffLNS_15FloatRoundStyleE2EEESG_S1J_JEEENS4_5SM1004TMEM4LOAD26SM100_TMEM_LOAD_16dp128b8xESY_S19_NS4_17SM75_U32x4_LDSM_NENS4_14SM90_TMA_STOREES19_NS4_17SM90_U32x4_STSM_NENS4_39AutoVectorizingCopyWithAssumedAlignmentILi128EEEEEEvvEEEEvNT_6ParamsE)
        .other          _ZN7cutlass13device_kernelINS_4gemm6kernel13GemmUniversalIN4cute5tupleIJiiiiEEENS1_10collective13CollectiveMmaINS1_35MainloopSm100TmaUmmaWarpSpecializedILi4ELi2ELi4ENS5_IJNS4_1CILi1EEESB_SB_EEEEENS5_IJNSA_ILi64EEENSA_ILi128EEESE_EEEfNS5_IJlSB_lEEEfSH_NS4_8TiledMMAINS4_8MMA_AtomIJNS4_17SM100_MMA_TF32_SSINS_10tfloat32_tESL_fLi64ELi128ELNS4_4UMMA5MajorE0ELSN_0ELNSM_7ScaleInE0ELSO_0EEEEEENS4_6LayoutISC_NS5_IJNSA_ILi0EEESS_SS_EEEEENS5_IJNS4_10UnderscoreESV_SV_EEEEENS4_13SM90_TMA_LOADENS4_14ComposedLayoutINS4_7SwizzleILi3ELi4ELi3EEENS4_18smem_ptr_flag_bitsILi32EEENSR_INS5_IJNSA_ILi8EEENSA_ILi32EEEEEENS5_IJS15_SB_EEEEEEEvNS4_8identityESY_S19_vS1A_EENS_8epilogue10collective18CollectiveEpilogueINS1C_23Sm100TmaWarpSpecializedILi4ELi2ELi16ELb1ELb0EEEJSG_NS5_IJNSR_ISE_SB_EENSR_IS15_SB_EEEEEfSH_fSH_NS1C_6fusion15FusionCallbacksIS1G_NS1K_17LinearCombinationIffffLNS_15FloatRoundStyleE2EEESG_S1J_JEEENS4_5SM1004TMEM4LOAD26SM100_TMEM_LOAD_16dp128b8xESY_S19_NS4_17SM75_U32x4_LDSM_NENS4_14SM90_TMA_STOREES19_NS4_17SM90_U32x4_STSM_NENS4_39AutoVectorizingCopyWithAssumedAlignmentILi128EEEEEEvvEEEEvNT_6ParamsE,@"STO_CUDA_ENTRY STV_DEFAULT"
_ZN7cutlass13device_kernelINS_4gemm6kernel13GemmUniversalIN4cute5tupleIJiiiiEEENS1_10collective13CollectiveMmaINS1_35MainloopSm100TmaUmmaWarpSpecializedILi4ELi2ELi4ENS5_IJNS4_1CILi1EEESB_SB_EEEEENS5_IJNSA_ILi64EEENSA_ILi128EEESE_EEEfNS5_IJlSB_lEEEfSH_NS4_8TiledMMAINS4_8MMA_AtomIJNS4_17SM100_MMA_TF32_SSINS_10tfloat32_tESL_fLi64ELi128ELNS4_4UMMA5MajorE0ELSN_0ELNSM_7ScaleInE0ELSO_0EEEEEENS4_6LayoutISC_NS5_IJNSA_ILi0EEESS_SS_EEEEENS5_IJNS4_10UnderscoreESV_SV_EEEEENS4_13SM90_TMA_LOADENS4_14ComposedLayoutINS4_7SwizzleILi3ELi4ELi3EEENS4_18smem_ptr_flag_bitsILi32EEENSR_INS5_IJNSA_ILi8EEENSA_ILi32EEEEEENS5_IJS15_SB_EEEEEEEvNS4_8identityESY_S19_vS1A_EENS_8epilogue10collective18CollectiveEpilogueINS1C_23Sm100TmaWarpSpecializedILi4ELi2ELi16ELb1ELb0EEEJSG_NS5_IJNSR_ISE_SB_EENSR_IS15_SB_EEEEEfSH_fSH_NS1C_6fusion15FusionCallbacksIS1G_NS1K_17LinearCombinationIffffLNS_15FloatRoundStyleE2EEESG_S1J_JEEENS4_5SM1004TMEM4LOAD26SM100_TMEM_LOAD_16dp128b8xESY_S19_NS4_17SM75_U32x4_LDSM_NENS4_14SM90_TMA_STOREES19_NS4_17SM90_U32x4_STSM_NENS4_39AutoVectorizingCopyWithAssumedAlignmentILi128EEEEEEvvEEEEvNT_6ParamsE:
[----:B------:R-:W1:Y:S01]  /*0000*/  LDC R1, c[0x0][0x37c] ;  /* 0x0000df00ff017b82 */ /* 0x000e620000000800 */
[----:B------:R-:W2:Y:S01]  /*0010*/  S2R R77, SR_TID.X ;  /* 0x00000000004d7919 */ /* 0x000ea20000002100 */
[----:B------:R-:W3:Y:S01]  /*0020*/  LDCU.64 UR4, c[0x0][0x890] ;  /* 0x00011200ff0477ac */ /* 0x000ee20008000a00 */
[----:B------:R-:W-:Y:S02]  /*0030*/  PRMT R64, RZ, 0x7610, R64 ;  /* 0x00007610ff407816 */ /* 0x000fe40000000040 */
[----:B------:R-:W-:Y:S01]  /*0040*/  ELECT P5, URZ, PT ;  /* 0x0000000000ff782f */ /* 0x000fe200038a0000 */
[----:B------:R-:W4:Y:S01]  /*0050*/  LDCU.64 UR46, c[0x0][0x358] ;  /* 0x00006b00ff2e77ac */ /* 0x000f220008000a00 */
[----:B---3--:R-:W-:-:S04]  /*0060*/  UISETP.NE.U32.AND UP0, UPT, UR4, URZ, UPT ;  /* 0x000000ff0400728c */ /* 0x008fc8000bf05070 */
[----:B------:R-:W-:Y:S01]  /*0070*/  UISETP.NE.AND.EX UP0, UPT, UR5, URZ, UPT, UP0 ;  /* 0x000000ff0500728c */ /* 0x000fe2000bf05300 */
[----:B--2---:R-:W-:-:S05]  /*0080*/  SHF.R.U32.HI R69, RZ, 0x5, R77 ;  /* 0x00000005ff457819 */ /* 0x004fca000001164d */
[----:B------:R-:W2:Y:S02]  /*0090*/  SHFL.IDX PT, R0, R69, RZ, 0x1f ;  /* 0x00001fff45007589 */ /* 0x000ea400000e0000 */
[----:B--2---:R-:W-:Y:S01]  /*00a0*/  R2UR UR8, R0 ;  /* 0x00000000000872ca */ /* 0x004fe200000e0000 */
[----:B-1--4-:R-:W-:-:S14]  /*00b0*/  BRA.U UP0, `(.L_x_0) ;  /* 0x00000001002c7547 */ /* 0x012fdc000b800000 */
[----:B------:R-:W1:Y:S02]  /*00c0*/  LDCU.64 UR6, c[0x0][0x888] ;  /* 0x00011100ff0677ac */ /* 0x000e640008000a00 */
[----:B-1----:R-:W-:-:S04]  /*00d0*/  UISETP.NE.U32.AND UP0, UPT, UR6, URZ, UPT ;  /* 0x000000ff0600728c */ /* 0x002fc8000bf05070 */
[----:B------:R-:W-:-:S09]  /*00e0*/  UISETP.NE.AND.EX UP0, UPT, UR7, URZ, UPT, UP0 ;  /* 0x000000ff0700728c */ /* 0x000fd2000bf05300 */
[----:B------:R-:W-:Y:S05]  /*00f0*/  BRA.U !UP0, `(.L_x_1) ;  /* 0x0000000108107547 */ /* 0x000fea000b800000 */
[----:B------:R-:W1:Y:S02]  /*0100*/  LDC.64 R2, c[0x0][0x888] ;  /* 0x00022200ff027b82 */ /* 0x000e640000000a00 */
[----:B-1----:R1:W5:Y:S01]  /*0110*/  LDG.E R35, desc[UR46][R2.64] ;  /* 0x0000002e02237981 */ /* 0x002362000c1e1900 */
[----:B------:R-:W-:Y:S01]  /*0120*/  HFMA2 R64, -RZ, RZ, 0, 5.9604644775390625e-08 ;  /* 0x00000001ff407431 */ /* 0x000fe200000001ff */
[----:B------:R-:W-:Y:S05]  /*0130*/  BRA `(.L_x_0) ;  /* 0x00000000000c7947 */ /* 0x000fea0003800000 */
.L_x_1:
[----:B------:R-:W1:Y:S01]  /*0140*/  LDCU UR6, c[0x0][0x880] ;  /* 0x00011000ff0677ac */ /* 0x000e620008000800 */
[----:B------:R-:W-:Y:S01]  /*0150*/  HFMA2 R64, -RZ, RZ, 0, 5.9604644775390625e-08 ;  /* 0x00000001ff407431 */ /* 0x000fe200000001ff */
[----:B-1----:R-:W-:-:S07]  /*0160*/  MOV R35, UR6 ;  /* 0x0000000600237c02 */ /* 0x002fce0008000f00 */
.L_x_0:
[----:B------:R-:W2:Y:S02]  /*0170*/  LDCU.64 UR6, c[0x0][0x8b0] ;  /* 0x00011600ff0677ac */ /* 0x000ea40008000a00 */
[----:B--2---:R-:W-:-:S04]  /*0180*/  UISETP.NE.U32.AND UP0, UPT, UR6, URZ, UPT ;  /* 0x000000ff0600728c */ /* 0x004fc8000bf05070 */
[----:B------:R-:W-:-:S09]  /*0190*/  UISETP.NE.AND.EX UP0, UPT, UR7, URZ, UPT, UP0 ;  /* 0x000000ff0700728c */ /* 0x000fd2000bf05300 */
[----:B------:R-:W-:Y:S05]  /*01a0*/  BRA.U UP0, `(.L_x_2) ;  /* 0x0000000100247547 */ /* 0x000fea000b800000 */
[----:B------:R-:W2:Y:S02]  /*01b0*/  LDCU.64 UR6, c[0x0][0x8a8] ;  /* 0x00011500ff0677ac */ /* 0x000ea40008000a00 */
[----:B--2---:R-:W-:-:S04]  /*01c0*/  UISETP.NE.U32.AND UP0, UPT, UR6, URZ, UPT ;  /* 0x000000ff0600728c */ /* 0x004fc8000bf05070 */
[----:B------:R-:W-:-:S09]  /*01d0*/  UISETP.NE.AND.EX UP0, UPT, UR7, URZ, UPT, UP0 ;  /* 0x000000ff0700728c */ /* 0x000fd2000bf05300 */
[----:B------:R-:W-:Y:S05]  /*01e0*/  BRA.U !UP0, `(.L_x_3) ;  /* 0x00000001080c7547 */ /* 0x000fea000b800000 */
[----:B-1----:R-:W1:Y:S02]  /*01f0*/  LDC.64 R2, c[0x0][0x8a8] ;  /* 0x00022a00ff027b82 */ /* 0x002e640000000a00 */
[----:B-1----:R2:W5:Y:S01]  /*0200*/  LDG.E R33, desc[UR46][R2.64] ;  /* 0x0000002e02217981 */ /* 0x002562000c1e1900 */
[----:B------:R-:W-:Y:S05]  /*0210*/  BRA `(.L_x_2) ;  /* 0x0000000000087947 */ /* 0x000fea0003800000 */
.L_x_3:
[----:B------:R-:W2:Y:S02]  /*0220*/  LDCU UR6, c[0x0][0x8a0] ;  /* 0x00011400ff0677ac */ /* 0x000ea40008000800 */
[----:B--2---:R-:W-:Y:S02]  /*0230*/  MOV R33, UR6 ;  /* 0x0000000600217c02 */ /* 0x004fe40008000f00 */
.L_x_2:
[----:B------:R-:W-:Y:S01]  /*0240*/  IMAD.U32 R0, RZ, RZ, UR8 ;  /* 0x00000008ff007e24 */ /* 0x000fe2000f8e00ff */
[----:B------:R-:W-:Y:S04]  /*0250*/  BSSY.RECONVERGENT B0, `(.L_x_4) ;  /* 0x000000c000007945 */ /* 0x000fe80003800200 */
[C---:B------:R-:W-:Y:S02]  /*0260*/  ISETP.NE.OR P1, PT, R0.reuse, 0x1, !P5 ;  /* 0x000000010000780c */ /* 0x040fe40006f25670 */
[----:B------:R-:W-:-:S11]  /*0270*/  ISETP.NE.OR P0, PT, R0, 0x3, !P5 ;  /* 0x000000030000780c */ /* 0x000fd60006f05670 */
[----:B------:R-:W-:Y:S05]  /*0280*/  @P1 BRA `(.L_x_5) ;  /* 0x0000000000201947 */ /* 0x000fea0003800000 */
[----:B------:R-:W3:Y:S02]  /*0290*/  LDCU.64 UR6, c[0x0][0x348] ;  /* 0x00006900ff0677ac */ /* 0x000ee40008000a00 */
[----:B---3--:R-:W-:Y:S02]  /*02a0*/  UIADD3 UR10, UP1, UPT, UR6, 0x80, URZ ;  /* 0x00000080060a7890 */ /* 0x008fe4000ff3e0ff */
[----:B------:R-:W-:Y:S02]  /*02b0*/  UIADD3 UR6, UP0, UPT, UR6, 0x180, URZ ;  /* 0x0000018006067890 */ /* 0x000fe4000ff1e0ff */
[----:B------:R-:W-:Y:S02]  /*02c0*/  UIADD3.X UR11, UPT, UPT, URZ, UR7, URZ, UP1, !UPT ;  /* 0x00000007ff0b7290 */ /* 0x000fe40008ffe4ff */
[----:B------:R-:W-:-:S07]  /*02d0*/  UIADD3.X UR7, UPT, UPT, URZ, UR7, URZ, UP0, !UPT ;  /* 0x00000007ff077290 */ /* 0x000fce00087fe4ff */
[----:B------:R3:W-:Y:S02]  /*02e0*/  UTMACCTL.PF [UR10] ;  /* 0x000000000a0079b9 */ /* 0x0007e40008040000 */
[----:B------:R3:W-:Y:S02]  /*02f0*/  UTMACCTL.PF [UR6] ;  /* 0x00000000060079b9 */ /* 0x0007e40008040000 */
[----:B---3--:R-:W-:Y:S01]  /*0300*/  NOP ;  /* 0x0000000000007918 */ /* 0x008fe20000000000 */
.L_x_5:
[----:B------:R-:W-:Y:S05]  /*0310*/  BSYNC.RECONVERGENT B0 ;  /* 0x0000000000007941 */ /* 0x000fea0003800200 */
.L_x_4:
[----:B------:R-:W-:Y:S04]  /*0320*/  BSSY.RECONVERGENT B0, `(.L_x_6) ;  /* 0x000000a000007945 */ /* 0x000fe80003800200 */
        /* <DEDUP_REMOVED lines=9> */
.L_x_7:
[----:B------:R-:W-:Y:S05]  /*03c0*/  BSYNC.RECONVERGENT B0 ;  /* 0x0000000000007941 */ /* 0x000fea0003800200 */
.L_x_6:
[----:B------:R-:W3:Y:S01]  /*03d0*/  LDCU.64 UR6, c[0x0][0x888] ;  /* 0x00011100ff0677ac */ /* 0x000ee20008000a00 */
[----:B------:R-:W-:Y:S02]  /*03e0*/  UISETP.EQ.U32.AND UP1, UPT, UR4, URZ, UPT ;  /* 0x000000ff0400728c */ /* 0x000fe4000bf22070 */
[----:B------:R-:W-:Y:S02]  /*03f0*/  UPLOP3.LUT UP2, UPT, UPT, UPT, UPT, 0x80, 0x8 ;  /* 0x000000000008789c */ /* 0x000fe40003f4f070 */
[----:B---3--:R-:W-:-:S04]  /*0400*/  UISETP.NE.U32.AND UP0, UPT, UR6, URZ, UPT ;  /* 0x000000ff0600728c */ /* 0x008fc8000bf05070 */
[----:B------:R-:W-:-:S04]  /*0410*/  UISETP.NE.AND.EX UP0, UPT, UR7, URZ, UPT, UP0 ;  /* 0x000000ff0700728c */ /* 0x000fc8000bf05300 */
[----:B------:R-:W-:-:S04]  /*0420*/  UISETP.EQ.OR.EX UP3, UPT, UR5, URZ, !UP0, UP1 ;  /* 0x000000ff0500728c */ /* 0x000fc8000c762710 */
[----:B------:R-:W-:-:S05]  /*0430*/  UP2UR UR50, UPR, URZ, 0x8 ;  /* 0x00000008ff327883 */ /* 0x000fca0008000000 */
[----:B------:R-:W-:Y:S07]  /*0440*/  BRA.U !UP3, `(.L_x_8) ;  /* 0x000000010b207547 */ /* 0x000fee000b800000 */
[----:B------:R-:W-:Y:S01]  /*0450*/  UISETP.NE.U32.AND UP2, UPT, UR4, URZ, UPT ;  /* 0x000000ff0400728c */ /* 0x000fe2000bf45070 */
[----:B-----5:R-:W-:Y:S01]  /*0460*/  FSETP.NEU.AND P0, PT, R35, RZ, PT ;  /* 0x000000ff2300720b */ /* 0x020fe20003f0d000 */
[----:B------:R-:W-:Y:S02]  /*0470*/  USEL UR4, URZ, 0xffffffff, UP0 ;  /* 0xffffffffff047887 */ /* 0x000fe40008000000 */
[----:B------:R-:W-:-:S10]  /*0480*/  UISETP.NE.AND.EX UP2, UPT, UR5, URZ, UPT, UP2 ;  /* 0x000000ff0500728c */ /* 0x000fd4000bf45320 */
[----:B------:R-:W-:Y:S01]  /*0490*/  VOTEU.ANY UP1, P0 ;  /* 0x0000000000ff7886 */ /* 0x000fe20000020100 */
[----:B------:R-:W-:-:S04]  /*04a0*/  @!UP2 USEL UR4, URZ, 0xffffffff, UP1 ;  /* 0xffffffffff04a887 */ /* 0x000fc80008800000 */
[----:B------:R-:W-:-:S04]  /*04b0*/  ULOP3.LUT UR4, UR4, 0x1, URZ, 0xc0, !UPT ;  /* 0x0000000104047892 */ /* 0x000fc8000f8ec0ff */
[----:B------:R-:W-:-:S11]  /*04c0*/  UISETP.NE.U32.AND UP2, UPT, UR4, 0x1, UPT ;  /* 0x000000010400788c */ /* 0x000fd6000bf45070 */
.L_x_8:
[----:B-12---:R-:W1:Y:S01]  /*04d0*/  SHFL.IDX PT, R2, R69, RZ, 0x1f ;  /* 0x00001fff45027589 */ /* 0x006e6200000e0000 */
[----:B------:R-:W-:-:S04]  /*04e0*/  UISETP.NE.AND UP1, UPT, UR8, 0x2, UPT ;  /* 0x000000020800788c */ /* 0x000fc8000bf25270 */
[----:B------:R-:W-:Y:S01]  /*04f0*/  USEL UR6, URZ, 0x1, UP1 ;  /* 0x00000001ff067887 */ /* 0x000fe20008800000 */
[----:B-1----:R-:W-:-:S13]  /*0500*/  ISETP.NE.AND P0, PT, R2, RZ, PT ;  /* 0x000000ff0200720c */ /* 0x002fda0003f05270 */
[----:B------:R-:W-:Y:S05]  /*0510*/  @P0 BRA `(.L_x_9) ;  /* 0x0000000000480947 */ /* 0x000fea0003800000 */
[----:B------:R-:W1:Y:S01]  /*0520*/  S2UR UR5, SR_CgaCtaId ;  /* 0x00000000000579c3 */ /* 0x000e620000008800 */
[----:B------:R-:W-:Y:S01]  /*0530*/  UMOV UR7, 0x400 ;  /* 0x0000040000077882 */ /* 0x000fe20000000000 */
[----:B------:R-:W-:Y:S01]  /*0540*/  UMOV UR4, 0x1 ;  /* 0x0000000100047882 */ /* 0x000fe20000000000 */
[----:B------:R-:W-:Y:S01]  /*0550*/  ELECT P0, URZ, PT ;  /* 0x0000000000ff782f */ /* 0x000fe20003800000 */
[----:B------:R-:W-:-:S04]  /*0560*/  UIADD3 UR10, UPT, UPT, -UR4, 0x100000, URZ ;  /* 0x00100000040a7890 */ /* 0x000fc8000fffe1ff */
[----:B------:R-:W-:Y:S02]  /*0570*/  USHF.L.U32 UR11, UR10, 0xb, URZ ;  /* 0x0000000b0a0b7899 */ /* 0x000fe400080006ff */
[----:B------:R-:W-:Y:S02]  /*0580*/  USHF.L.U32 UR10, UR10, 0x1, URZ ;  /* 0x000000010a0a7899 */ /* 0x000fe400080006ff */
[----:B-1----:R-:W-:Y:S01]  /*0590*/  ULEA UR5, UR5, UR7, 0x18 ;  /* 0x0000000705057291 */ /* 0x002fe2000f8ec0ff */
[----:B------:R-:W1:Y:S11]  /*05a0*/  FENCE.VIEW.ASYNC.S ;  /* 0x00000000000073c6 */ /* 0x000e760000000000 */
[----:B-1----:R1:W2:Y:S01]  /*05b0*/  SYNCS.EXCH.64 URZ, [UR5], UR10 ;  /* 0x0000000a05ff75b2 */ /* 0x0022a20008000100 */
[----:B------:R1:W3:Y:S01]  /*05c0*/  SYNCS.EXCH.64 URZ, [UR5+0x20], UR10 ;  /* 0x0000200a05ff75b2 */ /* 0x0002e20008000100 */
[----:B------:R1:W4:Y:S01]  /*05d0*/  SYNCS.EXCH.64 URZ, [UR5+0x8], UR10 ;  /* 0x0000080a05ff75b2 */ /* 0x0003220008000100 */
[----:B------:R1:W1:Y:S01]  /*05e0*/  SYNCS.EXCH.64 URZ, [UR5+0x28], UR10 ;  /* 0x0000280a05ff75b2 */ /* 0x0002620008000100 */
[----:B------:R1:W1:Y:S01]  /*05f0*/  SYNCS.EXCH.64 URZ, [UR5+0x10], UR10 ;  /* 0x0000100a05ff75b2 */ /* 0x0002620008000100 */
[----:B------:R1:W1:Y:S01]  /*0600*/  SYNCS.EXCH.64 URZ, [UR5+0x30], UR10 ;  /* 0x0000300a05ff75b2 */ /* 0x0002620008000100 */
[----:B------:R1:W1:Y:S01]  /*0610*/  SYNCS.EXCH.64 URZ, [UR5+0x18], UR10 ;  /* 0x0000180a05ff75b2 */ /* 0x0002620008000100 */
[----:B------:R1:W1:Y:S01]  /*0620*/  SYNCS.EXCH.64 URZ, [UR5+0x38], UR10 ;  /* 0x0000380a05ff75b2 */ /* 0x0002620008000100 */
[----:B------:R-:W-:Y:S01]  /*0630*/  NOP ;  /* 0x0000000000007918 */ /* 0x000fe20000000000 */
.L_x_9:
[----:B------:R-:W2:Y:S01]  /*0640*/  SHFL.IDX PT, R2, R69, RZ, 0x1f ;  /* 0x00001fff45027589 */ /* 0x000ea200000e0000 */
[----:B------:R-:W-:Y:S01]  /*0650*/  NOP ;  /* 0x0000000000007918 */ /* 0x000fe20000000000 */
[----:B--2---:R-:W-:-:S13]  /*0660*/  ISETP.NE.AND P0, PT, R2, 0x1, PT ;  /* 0x000000010200780c */ /* 0x004fda0003f05270 */
[----:B------:R-:W-:Y:S05]  /*0670*/  @P0 BRA `(.L_x_10) ;  /* 0x0000000000580947 */ /* 0x000fea0003800000 */
[----:B------:R-:W2:Y:S01]  /*0680*/  S2UR UR7, SR_CgaCtaId ;  /* 0x00000000000779c3 */ /* 0x000ea20000008800 */
[----:B------:R-:W-:Y:S01]  /*0690*/  UMOV UR9, 0x400 ;  /* 0x0000040000097882 */ /* 0x000fe20000000000 */
[----:B-1----:R-:W-:Y:S01]  /*06a0*/  UMOV UR5, 0x20 ;  /* 0x0000002000057882 */ /* 0x002fe20000000000 */
[----:B------:R-:W-:Y:S01]  /*06b0*/  UMOV UR4, 0x80 ;  /* 0x0000008000047882 */ /* 0x000fe20000000000 */
[----:B------:R-:W-:-:S04]  /*06c0*/  UIADD3 UR10, UPT, UPT, -UR5, 0x100000, URZ ;  /* 0x00100000050a7890 */ /* 0x000fc8000fffe1ff */
[----:B------:R-:W-:Y:S02]  /*06d0*/  USHF.L.U32 UR11, UR10, 0xb, URZ ;  /* 0x0000000b0a0b7899 */ /* 0x000fe400080006ff */
[----:B------:R-:W-:Y:S02]  /*06e0*/  USHF.L.U32 UR10, UR10, 0x1, URZ ;  /* 0x000000010a0a7899 */ /* 0x000fe400080006ff */
[----:B------:R-:W-:-:S04]  /*06f0*/  UIADD3 UR4, UPT, UPT, -UR4, 0x100000, URZ ;  /* 0x0010000004047890 */ /* 0x000fc8000fffe1ff */
[----:B------:R-:W-:Y:S02]  /*0700*/  USHF.L.U32 UR5, UR4, 0xb, URZ ;  /* 0x0000000b04057899 */ /* 0x000fe400080006ff */
[----:B------:R-:W-:Y:S01]  /*0710*/  USHF.L.U32 UR4, UR4, 0x1, URZ ;  /* 0x0000000104047899 */ /* 0x000fe200080006ff */
[----:B------:R-:W-:Y:S01]  /*0720*/  ELECT P0, URZ, PT ;  /* 0x0000000000ff782f */ /* 0x000fe20003800000 */
[----:B--2---:R-:W-:Y:S01]  /*0730*/  ULEA UR7, UR7, UR9, 0x18 ;  /* 0x0000000907077291 */ /* 0x004fe2000f8ec0ff */
[----:B------:R-:W1:Y:S11]  /*0740*/  FENCE.VIEW.ASYNC.S ;  /* 0x00000000000073c6 */ /* 0x000e760000000000 */
[----:B-1----:R2:W1:Y:S01]  /*0750*/  SYNCS.EXCH.64 URZ, [UR7+0x40], UR10 ;  /* 0x0000400a07ff75b2 */ /* 0x0024620008000100 */
[----:B------:R2:W1:Y:S01]  /*0760*/  SYNCS.EXCH.64 URZ, [UR7+0x60], UR4 ;  /* 0x0000600407ff75b2 */ /* 0x0004620008000100 */
[----:B------:R2:W1:Y:S01]  /*0770*/  SYNCS.EXCH.64 URZ, [UR7+0x48], UR10 ;  /* 0x0000480a07ff75b2 */ /* 0x0004620008000100 */
[----:B------:R2:W1:Y:S01]  /*0780*/  SYNCS.EXCH.64 URZ, [UR7+0x68], UR4 ;  /* 0x0000680407ff75b2 */ /* 0x0004620008000100 */
[----:B------:R2:W1:Y:S01]  /*0790*/  SYNCS.EXCH.64 URZ, [UR7+0x50], UR10 ;  /* 0x0000500a07ff75b2 */ /* 0x0004620008000100 */
[----:B------:R2:W1:Y:S01]  /*07a0*/  SYNCS.EXCH.64 URZ, [UR7+0x70], UR4 ;  /* 0x0000700407ff75b2 */ /* 0x0004620008000100 */
[----:B------:R2:W1:Y:S01]  /*07b0*/  SYNCS.EXCH.64 URZ, [UR7+0x58], UR10 ;  /* 0x0000580a07ff75b2 */ /* 0x0004620008000100 */
[----:B------:R2:W1:Y:S02]  /*07c0*/  SYNCS.EXCH.64 URZ, [UR7+0x78], UR4 ;  /* 0x0000780407ff75b2 */ /* 0x0004640008000100 */
[----:B--2---:R-:W-:Y:S01]  /*07d0*/  NOP ;  /* 0x0000000000007918 */ /* 0x004fe20000000000 */
.L_x_10:
[----:B------:R-:W2:Y:S01]  /*07e0*/  SHFL.IDX PT, R2, R69, RZ, 0x1f ;  /* 0x00001fff45027589 */ /* 0x000ea200000e0000 */
[----:B------:R-:W-:Y:S01]  /*07f0*/  NOP ;  /* 0x0000000000007918 */ /* 0x000fe20000000000 */
[----:B--2---:R-:W-:-:S13]  /*0800*/  ISETP.NE.AND P0, PT, R2, 0x3, PT ;  /* 0x000000030200780c */ /* 0x004fda0003f05270 */
[----:B------:R-:W-:Y:S05]  /*0810*/  @P0 BRA `(.L_x_11) ;  /* 0x0000000000300947 */ /* 0x000fea0003800000 */
[----:B-1----:R-:W1:Y:S01]  /*0820*/  S2UR UR5, SR_CgaCtaId ;  /* 0x00000000000579c3 */ /* 0x002e620000008800 */
        /* <DEDUP_REMOVED lines=8> */
[----:B-1----:R2:W1:Y:S01]  /*08b0*/  SYNCS.EXCH.64 URZ, [UR5+0x80], UR10 ;  /* 0x0000800a05ff75b2 */ /* 0x0024620008000100 */
[----:B------:R2:W1:Y:S02]  /*08c0*/  SYNCS.EXCH.64 URZ, [UR5+0x88], UR10 ;  /* 0x0000880a05ff75b2 */ /* 0x0004640008000100 */
[----:B--2---:R-:W-:Y:S01]  /*08d0*/  NOP ;  /* 0x0000000000007918 */ /* 0x004fe20000000000 */
.L_x_11:
[----:B------:R-:W2:Y:S01]  /*08e0*/  SHFL.IDX PT, R2, R69, RZ, 0x1f ;  /* 0x00001fff45027589 */ /* 0x000ea200000e0000 */
[----:B------:R-:W-:Y:S01]  /*08f0*/  NOP ;  /* 0x0000000000007918 */ /* 0x000fe20000000000 */
[----:B--2---:R-:W-:-:S13]  /*0900*/  ISETP.NE.AND P0, PT, R2, 0x4, PT ;  /* 0x000000040200780c */ /* 0x004fda0003f05270 */
[----:B------:R-:W-:Y:S05]  /*0910*/  @P0 BRA `(.L_x_12) ;  /* 0x00000000004c0947 */ /* 0x000fea0003800000 */
[----:B-1----:R-:W1:Y:S01]  /*0920*/  S2UR UR5, SR_CgaCtaId ;  /* 0x00000000000579c3 */ /* 0x002e620000008800 */
[----:B------:R-:W-:Y:S01]  /*0930*/  UMOV UR9, 0x100 ;  /* 0x0000010000097882 */ /* 0x000fe20000000000 */
[----:B------:R-:W-:Y:S01]  /*0940*/  UMOV UR7, 0x400 ;  /* 0x0000040000077882 */ /* 0x000fe20000000000 */
[----:B------:R-:W-:Y:S01]  /*0950*/  USEL UR9, UR9, 0xe0, UP2 ;  /* 0x000000e009097887 */ /* 0x000fe20009000000 */
[----:B------:R-:W-:Y:S01]  /*0960*/  UMOV UR4, 0x1 ;  /* 0x0000000100047882 */ /* 0x000fe20000000000 */
[----:B------:R-:W-:Y:S01]  /*0970*/  ELECT P0, URZ, PT ;  /* 0x0000000000ff782f */ /* 0x000fe20003800000 */
[----:B------:R-:W-:-:S04]  /*0980*/  UIADD3 UR10, UPT, UPT, -UR4, 0x100000, URZ ;  /* 0x00100000040a7890 */ /* 0x000fc8000fffe1ff */
[----:B------:R-:W-:Y:S02]  /*0990*/  USHF.L.U32 UR11, UR10, 0xb, URZ ;  /* 0x0000000b0a0b7899 */ /* 0x000fe400080006ff */
[----:B------:R-:W-:Y:S02]  /*09a0*/  USHF.L.U32 UR10, UR10, 0x1, URZ ;  /* 0x000000010a0a7899 */ /* 0x000fe400080006ff */
[----:B------:R-:W-:-:S04]  /*09b0*/  UIADD3 UR12, UPT, UPT, -UR9, 0x100000, URZ ;  /* 0x00100000090c7890 */ /* 0x000fc8000fffe1ff */
[----:B------:R-:W-:Y:S02]  /*09c0*/  USHF.L.U32 UR13, UR12, 0xb, URZ ;  /* 0x0000000b0c0d7899 */ /* 0x000fe400080006ff */
[----:B------:R-:W-:Y:S02]  /*09d0*/  USHF.L.U32 UR12, UR12, 0x1, URZ ;  /* 0x000000010c0c7899 */ /* 0x000fe400080006ff */
[----:B-1----:R-:W-:Y:S01]  /*09e0*/  ULEA UR5, UR5, UR7, 0x18 ;  /* 0x0000000705057291 */ /* 0x002fe2000f8ec0ff */
[----:B------:R-:W1:Y:S11]  /*09f0*/  FENCE.VIEW.ASYNC.S ;  /* 0x00000000000073c6 */ /* 0x000e760000000000 */
[----:B-1----:R2:W1:Y:S01]  /*0a00*/  SYNCS.EXCH.64 URZ, [UR5+0x90], UR10 ;  /* 0x0000900a05ff75b2 */ /* 0x0024620008000100 */
[----:B------:R2:W1:Y:S01]  /*0a10*/  SYNCS.EXCH.64 URZ, [UR5+0xa0], UR12 ;  /* 0x0000a00c05ff75b2 */ /* 0x0004620008000100 */
[----:B------:R2:W1:Y:S01]  /*0a20*/  SYNCS.EXCH.64 URZ, [UR5+0x98], UR10 ;  /* 0x0000980a05ff75b2 */ /* 0x0004620008000100 */
[----:B------:R2:W1:Y:S02]  /*0a30*/  SYNCS.EXCH.64 URZ, [UR5+0xa8], UR12 ;  /* 0x0000a80c05ff75b2 */ /* 0x0004640008000100 */
[----:B--2---:R-:W-:Y:S01]  /*0a40*/  NOP ;  /* 0x0000000000007918 */ /* 0x004fe20000000000 */
.L_x_12:
        /* <DEDUP_REMOVED lines=26> */
.L_x_13:
        /* <DEDUP_REMOVED lines=18> */
.L_x_14:
[----:B-1----:R-:W1:Y:S01]  /*0d10*/  S2UR UR5, SR_CTAID.X ;  /* 0x00000000000579c3 */ /* 0x002e620000002500 */
[----:B------:R-:W-:-:S05]  /*0d20*/  CS2R.32 R63, SR_CgaSize ;  /* 0x00000000003f7805 */ /* 0x000fca0000008a00 */
[----:B------:R-:W-:-:S05]  /*0d30*/  IMAD R63, R63, -0xa0, RZ ;  /* 0xffffff603f3f7824 */ /* 0x000fca00078e02ff */
[----:B------:R-:W-:-:S14]  /*0d40*/  R2UR UR9, R63 ;  /* 0x000000003f0972ca */ /* 0x000fdc00000e0000 */
[----:B------:R-:W2:Y:S01]  /*0d50*/  LDCU UR9, c[0x0][UR9+0x2b0] ;  /* 0x00005600090977ac */ /* 0x000ea20008000800 */
[----:B------:R-:W-:Y:S01]  /*0d60*/  NOP ;  /* 0x0000000000007918 */ /* 0x000fe20000000000 */
[----:B------:R-:W-:-:S05]  /*0d70*/  CS2R.32 R63, SR_CgaSize ;  /* 0x00000000003f7805 */ /* 0x000fca0000008a00 */
[----:B------:R-:W-:-:S05]  /*0d80*/  IMAD R63, R63, -0xa0, RZ ;  /* 0xffffff603f3f7824 */ /* 0x000fca00078e02ff */
[----:B------:R-:W-:-:S14]  /*0d90*/  R2UR UR7, R63 ;  /* 0x000000003f0772ca */ /* 0x000fdc00000e0000 */
[----:B------:R-:W3:Y:S01]  /*0da0*/  LDCU UR7, c[0x0][UR7+0x2b4] ;  /* 0x00005680070777ac */ /* 0x000ee20008000800 */
[----:B------:R-:W4:Y:S08]  /*0db0*/  S2UR UR4, SR_CTAID.Y ;  /* 0x00000000000479c3 */ /* 0x000f300000002600 */
[----:B------:R-:W3:Y:S01]  /*0dc0*/  LDC R10, c[0x0][0xb24] ;  /* 0x0002c900ff0a7b82 */ /* 0x000ee20000000800 */
[----:B-1----:R-:W-:-:S02]  /*0dd0*/  I2FP.F32.U32 R63, UR5 ;  /* 0x00000005003f7c45 */ /* 0x002fc40008201000 */
[----:B------:R-:W-:-:S05]  /*0de0*/  CS2R.32 R3, SR_CgaSize ;  /* 0x0000000000037805 */ /* 0x000fca0000008a00 */
[----:B------:R-:W-:-:S06]  /*0df0*/  IMAD R3, R3, -0xa0, RZ ;  /* 0xffffff6003037824 */ /* 0x000fcc00078e02ff */
[----:B------:R-:W1:Y:S01]  /*0e00*/  LDC R3, c[0x0][R3+0x2a0] ;  /* 0x0000a80003037b82 */ /* 0x000e620000000800 */
[----:B------:R-:W-:Y:S01]  /*0e10*/  MOV R15, UR5 ;  /* 0x00000005000f7c02 */ /* 0x000fe20008000f00 */
[----:B--2---:R-:W-:Y:S01]  /*0e20*/  FMUL R63, R63, UR9 ;  /* 0x000000093f3f7c20 */ /* 0x004fe20008400000 */
[----:B----4-:R-:W-:Y:S02]  /*0e30*/  I2FP.F32.U32 R62, UR4 ;  /* 0x00000004003e7c45 */ /* 0x010fe40008201000 */
[----:B------:R-:W-:-:S05]  /*0e40*/  CS2R.32 R2, SR_CgaSize ;  /* 0x0000000000027805 */ /* 0x000fca0000008a00 */
[----:B------:R-:W-:-:S06]  /*0e50*/  IMAD R2, R2, -0xa0, RZ ;  /* 0xffffff6002027824 */ /* 0x000fcc00078e02ff */
[----:B------:R-:W2:Y:S01]  /*0e60*/  LDC R2, c[0x0][R2+0x2a4] ;  /* 0x0000a90002027b82 */ /* 0x000ea20000000800 */
[----:B------:R-:W-:Y:S01]  /*0e70*/  MOV R14, UR4 ;  /* 0x00000004000e7c02 */ /* 0x000fe20008000f00 */
[----:B------:R-:W4:Y:S01]  /*0e80*/  F2I.U32.TRUNC.NTZ R63, R63 ;  /* 0x0000003f003f7305 */ /* 0x000f22000020f000 */
[----:B---3--:R-:W-:-:S05]  /*0e90*/  FMUL R62, R62, UR7 ;  /* 0x000000073e3e7c20 */ /* 0x008fca0008400000 */
[----:B------:R-:W-:Y:S01]  /*0ea0*/  BAR.SYNC.DEFER_BLOCKING 0x0 ;  /* 0x0000000000007b1d */ /* 0x000fe20000010000 */
[----:B------:R-:W-:-:S05]  /*0eb0*/  ISETP.GE.AND P0, PT, R10, 0x1, PT ;  /* 0x000000010a00780c */ /* 0x000fca0003f06270 */
[----:B------:R-:W3:Y:S02]  /*0ec0*/  F2I.U32.TRUNC.NTZ R62, R62 ;  /* 0x0000003e003e7305 */ /* 0x000ee4000020f000 */
[----:B------:R-:W2:Y:S01]  /*0ed0*/  S2UR UR36, SR_CTAID.Z ;  /* 0x00000000002479c3 */ /* 0x000ea20000002700 */
[----:B----4-:R-:W-:-:S05]  /*0ee0*/  IADD3 R63, PT, PT, -R63, RZ, RZ ;  /* 0x000000ff3f3f7210 */ /* 0x010fca0007ffe1ff */
[----:B-1----:R-:W-:Y:S01]  /*0ef0*/  IMAD R63, R3, R63, UR5 ;  /* 0x00000005033f7e24 */ /* 0x002fe2000f8e023f */
[----:B---3--:R-:W-:-:S05]  /*0f00*/  IADD3 R62, PT, PT, -R62, RZ, RZ ;  /* 0x000000ff3e3e7210 */ /* 0x008fca0007ffe1ff */
[----:B--2---:R-:W-:Y:S01]  /*0f10*/  IMAD R62, R2, R62, UR4 ;  /* 0x00000004023e7e24 */ /* 0x004fe2000f8e023e */
[----:B------:R-:W-:Y:S06]  /*0f20*/  @!P0 BRA `(.L_x_15) ;  /* 0x0000000000b88947 */ /* 0x000fec0003800000 */
[----:B------:R-:W1:Y:S01]  /*0f30*/  LDC.64 R4, c[0x0][0xb18] ;  /* 0x0002c600ff047b82 */ /* 0x000e620000000a00 */
[----:B------:R-:W-:-:S07]  /*0f40*/  ISETP.NE.AND P0, PT, R10, 0x1, PT ;  /* 0x000000010a00780c */ /* 0x000fce0003f05270 */
[----:B------:R-:W2:Y:S08]  /*0f50*/  LDC R9, c[0x0][0xb0c] ;  /* 0x0002c300ff097b82 */ /* 0x000eb00000000800 */
[----:B------:R-:W3:Y:S08]  /*0f60*/  LDC R12, c[0x0][0x370] ;  /* 0x0000dc00ff0c7b82 */ /* 0x000ef00000000800 */
[----:B------:R-:W4:Y:S01]  /*0f70*/  LDC R11, c[0x0][0x374] ;  /* 0x0000dd00ff0b7b82 */ /* 0x000f220000000800 */
[----:B-1----:R-:W-:-:S07]  /*0f80*/  ISETP.NE.AND P1, PT, R4, 0x1, PT ;  /* 0x000000010400780c */ /* 0x002fce0003f25270 */
[----:B------:R-:W3:Y:S01]  /*0f90*/  LDC.64 R6, c[0x0][0xb10] ;  /* 0x0002c400ff067b82 */ /* 0x000ee20000000a00 */
[----:B--2---:R-:W-:-:S07]  /*0fa0*/  ISETP.NE.AND P2, PT, R9, 0x1, PT ;  /* 0x000000010900780c */ /* 0x004fce0003f45270 */
[----:B------:R-:W1:Y:S08]  /*0fb0*/  LDC R8, c[0x0][0xb20] ;  /* 0x0002c800ff087b82 */ /* 0x000e700000000800 */
[----:B------:R-:W2:Y:S01]  /*0fc0*/  LDC.64 R2, c[0x0][0xb28] ;  /* 0x0002ca00ff027b82 */ /* 0x000ea20000000a00 */
[----:B----4-:R-:W-:-:S04]  /*0fd0*/  IMAD.HI.U32 R13, R11, R5, RZ ;  /* 0x000000050b0d7227 */ /* 0x010fc800078e00ff */
[----:B------:R-:W-:-:S04]  /*0fe0*/  IMAD.HI.U32 R5, R14, R5, RZ ;  /* 0x000000050e057227 */ /* 0x000fc800078e00ff */
[----:B---3--:R-:W-:-:S05]  /*0ff0*/  IMAD.HI.U32 R16, R12, R6, RZ ;  /* 0x000000060c107227 */ /* 0x008fca00078e00ff */
[-C--:B------:R-:W-:Y:S01]  /*1000*/  @P2 SHF.R.U32.HI R12, RZ, R7.reuse, R16 ;  /* 0x00000007ff0c2219 */ /* 0x080fe20000011610 */
[----:B------:R-:W-:Y:S01]  /*1010*/  IMAD.HI.U32 R16, R15, R6, RZ ;  /* 0x000000060f107227 */ /* 0x000fe200078e00ff */
[-C--:B-1----:R-:W-:Y:S02]  /*1020*/  @P1 SHF.R.U32.HI R11, RZ, R8.reuse, R13 ;  /* 0x00000008ff0b1219 */ /* 0x082fe4000001160d */
[----:B------:R-:W-:Y:S02]  /*1030*/  SHF.R.U32.HI R5, RZ, R8, R5 ;  /* 0x00000008ff057219 */ /* 0x000fe40000011605 */
[----:B------:R-:W-:Y:S02]  /*1040*/  SHF.R.U32.HI R16, RZ, R7, R16 ;  /* 0x00000007ff107219 */ /* 0x000fe40000011610 */
[----:B------:R-:W-:Y:S01]  /*1050*/  SEL R5, R14, R5, !P1 ;  /* 0x000000050e057207 */ /* 0x000fe20004800000 */
[----:B--2---:R-:W-:Y:S01]  /*1060*/  IMAD.HI.U32 R13, R11, R2, RZ ;  /* 0x000000020b0d7227 */ /* 0x004fe200078e00ff */
[----:B------:R-:W-:-:S03]  /*1070*/  SEL R16, R15, R16, !P2 ;  /* 0x000000100f107207 */ /* 0x000fc60005000000 */
[----:B------:R-:W-:Y:S01]  /*1080*/  IMAD.HI.U32 R6, R12, R2, RZ ;  /* 0x000000020c067227 */ /* 0x000fe200078e00ff */
[----:B------:R-:W-:-:S04]  /*1090*/  @P0 SHF.R.U32.HI R11, RZ, R3, R13 ;  /* 0x00000003ff0b0219 */ /* 0x000fc8000001160d */
[----:B------:R-:W-:Y:S01]  /*10a0*/  @P0 SHF.R.U32.HI R12, RZ, R3, R6 ;  /* 0x00000003ff0c0219 */ /* 0x000fe20000011606 */
[----:B------:R-:W-:-:S04]  /*10b0*/  IMAD R11, R11, R10, RZ ;  /* 0x0000000a0b0b7224 */ /* 0x000fc800078e02ff */
[----:B------:R-:W-:Y:S01]  /*10c0*/  IMAD R6, R12, R10, RZ ;  /* 0x0000000a0c067224 */ /* 0x000fe200078e02ff */
[----:B------:R-:W-:-:S04]  /*10d0*/  ISETP.GE.AND P1, PT, R5, R11, PT ;  /* 0x0000000b0500720c */ /* 0x000fc80003f26270 */
[----:B------:R-:W-:Y:S01]  /*10e0*/  ISETP.GE.OR P1, PT, R16, R6, P1 ;  /* 0x000000061000720c */ /* 0x000fe20000f26670 */
[----:B------:R-:W-:-:S05]  /*10f0*/  IMAD.HI.U32 R6, R5, R2, RZ ;  /* 0x0000000205067227 */ /* 0x000fca00078e00ff */
[----:B------:R-:W-:-:S04]  /*1100*/  SHF.R.U32.HI R6, RZ, R3, R6 ;  /* 0x00000003ff067219 */ /* 0x000fc80000011606 */
[----:B------:R-:W-:-:S03]  /*1110*/  SEL R6, R5, R6, !P0 ;  /* 0x0000000605067207 */ /* 0x000fc60004000000 */
[----:B------:R-:W-:Y:S01]  /*1120*/  @!P1 IMAD.HI.U32 R7, R16, R2, RZ ;  /* 0x0000000210079227 */ /* 0x000fe200078e00ff */
[----:B------:R-:W-:-:S04]  /*1130*/  IADD3 R2, PT, PT, -R6, RZ, RZ ;  /* 0x000000ff06027210 */ /* 0x000fc80007ffe1ff */
[----:B------:R-:W-:Y:S01]  /*1140*/  @!P1 SHF.R.U32.HI R3, RZ, R3, R7 ;  /* 0x00000003ff039219 */ /* 0x000fe20000011607 */
[----:B------:R-:W-:Y:S01]  /*1150*/  IMAD R2, R10, R2, R5 ;  /* 0x000000020a027224 */ /* 0x000fe200078e0205 */
[----:B------:R-:W-:Y:S02]  /*1160*/  IADD3 R7, PT, PT, -R5, RZ, RZ ;  /* 0x000000ff05077210 */ /* 0x000fe40007ffe1ff */
[----:B------:R-:W-:-:S03]  /*1170*/  @!P1 SEL R3, R16, R3, !P0 ;  /* 0x0000000310039207 */ /* 0x000fc60004000000 */
[----:B------:R-:W-:Y:S02]  /*1180*/  IMAD R7, R4, R7, R14 ;  /* 0x0000000704077224 */ /* 0x000fe400078e020e */
[--C-:B------:R-:W-:Y:S02]  /*1190*/  @!P1 IMAD.IADD R6, R6, 0x1, -R3.reuse ;  /* 0x0000000106069824 */ /* 0x100fe400078e0a03 */
[----:B------:R-:W-:Y:S01]  /*11a0*/  @!P1 IMAD R3, R2, R12, R3 ;  /* 0x0000000c02039224 */ /* 0x000fe200078e0203 */
[----:B------:R-:W-:Y:S01]  /*11b0*/  IADD3 R2, PT, PT, -R16, RZ, RZ ;  /* 0x000000ff10027210 */ /* 0x000fe20007ffe1ff */
[----:B------:R-:W-:Y:S02]  /*11c0*/  @!P1 IMAD R5, R6, R10, R16 ;  /* 0x0000000a06059224 */ /* 0x000fe400078e0210 */
[----:B------:R-:W-:Y:S02]  /*11d0*/  @!P1 IMAD.MOV.U32 R16, RZ, RZ, R3 ;  /* 0x000000ffff109224 */ /* 0x000fe400078e0003 */
[----:B------:R-:W-:-:S02]  /*11e0*/  IMAD R2, R9, R2, R15 ;  /* 0x0000000209027224 */ /* 0x000fc400078e020f */
[----:B------:R-:W-:Y:S02]  /*11f0*/  IMAD R14, R5, R4, R7 ;  /* 0x00000004050e7224 */ /* 0x000fe400078e0207 */
[----:B------:R-:W-:Y:S02]  /*1200*/  IMAD R15, R16, R9, R2 ;  /* 0x00000009100f7224 */ /* 0x000fe400078e0202 */
.L_x_15:
[----:B------:R-:W1:Y:S01]  /*1210*/  LDCU UR4, c[0x0][0xb30] ;  /* 0x00016600ff0477ac */ /* 0x000e620008000800 */
[----:B------:R-:W2:Y:S08]  /*1220*/  S2UR UR37, SR_CgaCtaId ;  /* 0x00000000002579c3 */ /* 0x000eb00000008800 */
[----:B------:R-:W3:Y:S01]  /*1230*/  LDC R26, c[0x0][0xb24] ;  /* 0x0002c900ff1a7b82 */ /* 0x000ee20000000800 */
[----:B-1----:R-:W-:-:S09]  /*1240*/  UISETP.NE.AND UP1, UPT, UR4, 0x1, UPT ;  /* 0x000000010400788c */ /* 0x002fd2000bf25270 */
[----:B--2---:R-:W-:Y:S05]  /*1250*/  BRA.U UP1, `(.L_x_16) ;  /* 0x0000000101407547 */ /* 0x004fea000b800000 */
[----:B------:R-:W1:Y:S08]  /*1260*/  LDC.64 R4, c[0x0][0xb10] ;  /* 0x0002c400ff047b82 */ /* 0x000e700000000a00 */
[----:B------:R-:W2:Y:S08]  /*1270*/  LDC.64 R2, c[0x0][0xb18] ;  /* 0x0002c600ff027b82 */ /* 0x000eb00000000a00 */
[----:B------:R-:W4:Y:S08]  /*1280*/  LDC R6, c[0x0][0xb20] ;  /* 0x0002c800ff067b82 */ /* 0x000f300000000800 */
[----:B------:R-:W3:Y:S01]  /*1290*/  LDC R7, c[0x0][0xb0c] ;  /* 0x0002c300ff077b82 */ /* 0x000ee20000000800 */
[----:B-1----:R-:W-:-:S05]  /*12a0*/  IMAD.HI.U32 R4, R15, R4, RZ ;  /* 0x000000040f047227 */ /* 0x002fca00078e00ff */
[----:B------:R-:W-:Y:S01]  /*12b0*/  SHF.R.U32.HI R4, RZ, R5, R4 ;  /* 0x00000005ff047219 */ /* 0x000fe20000011604 */
[----:B--2---:R-:W-:Y:S01]  /*12c0*/  IMAD.HI.U32 R3, R14, R3, RZ ;  /* 0x000000030e037227 */ /* 0x004fe200078e00ff */
[----:B------:R-:W-:-:S04]  /*12d0*/  ISETP.NE.AND P0, PT, R2, 0x1, PT ;  /* 0x000000010200780c */ /* 0x000fc80003f05270 */
[----:B----4-:R-:W-:-:S04]  /*12e0*/  SHF.R.U32.HI R3, RZ, R6, R3 ;  /* 0x00000006ff037219 */ /* 0x010fc80000011603 */
[----:B------:R-:W-:Y:S02]  /*12f0*/  SEL R3, R14, R3, !P0 ;  /* 0x000000030e037207 */ /* 0x000fe40004000000 */
[----:B---3--:R-:W-:-:S04]  /*1300*/  ISETP.NE.AND P1, PT, R7, 0x1, PT ;  /* 0x000000010700780c */ /* 0x008fc80003f25270 */
[----:B------:R-:W-:-:S05]  /*1310*/  SEL R4, R15, R4, !P1 ;  /* 0x000000040f047207 */ /* 0x000fca0004800000 */
[----:B------:R-:W-:Y:S02]  /*1320*/  IMAD.IADD R5, R3, 0x1, -R4 ;  /* 0x0000000103057824 */ /* 0x000fe400078e0a04 */
[----:B------:R-:W-:Y:S02]  /*1330*/  IMAD.IADD R3, R4, 0x1, -R3 ;  /* 0x0000000104037824 */ /* 0x000fe400078e0a03 */
[----:B------:R-:W-:Y:S02]  /*1340*/  IMAD R15, R5, R7, R15 ;  /* 0x00000007050f7224 */ /* 0x000fe400078e020f */
[----:B------:R-:W-:-:S07]  /*1350*/  IMAD R14, R3, R2, R14 ;  /* 0x00000002030e7224 */ /* 0x000fce00078e020e */
.L_x_16:
[----:B------:R-:W-:Y:S01]  /*1360*/  BAR.SYNC.DEFER_BLOCKING 0x0 ;  /* 0x0000000000007b1d */ /* 0x000fe20000010000 */
[----:B------:R-:W-:Y:S01]  /*1370*/  UISETP.NE.AND UP1, UPT, UR8, 0x2, UPT ;  /* 0x000000020800788c */ /* 0x000fe2000bf25270 */
[----:B------:R-:W-:Y:S02]  /*1380*/  ISETP.NE.OR P5, PT, R0, 0x2, !P5 ;  /* 0x000000020000780c */ /* 0x000fe40006fa5670 */
[----:B------:R-:W-:-:S06]  /*1390*/  LOP3.LUT R2, R77, 0x1f, RZ, 0xc0, !PT ;  /* 0x0000001f4d027812 */ /* 0x000fcc00078ec0ff */
[----:B------:R-:W-:Y:S05]  /*13a0*/  BRA.U UP1, `(.L_x_17) ;  /* 0x0000001101b47547 */ /* 0x000fea000b800000 */
[----:B------:R-:W1:Y:S01]  /*13b0*/  LDCU UR13, c[0x0][0x38c] ;  /* 0x00007180ff0d77ac */ /* 0x000e620008000800 */
[----:B------:R-:W2:Y:S01]  /*13c0*/  LDC R8, c[0x0][0x370] ;  /* 0x0000dc00ff087b82 */ /* 0x000ea20000000800 */
[----:B------:R-:W-:Y:S01]  /*13d0*/  PLOP3.LUT P1, PT, PT, PT, UP2, 0x80, 0x8 ;  /* 0x000000000008781c */ /* 0x000fe20003f2f028 */
[----:B------:R-:W-:Y:S01]  /*13e0*/  IMAD.MOV.U32 R17, RZ, RZ, 0x1 ;  /* 0x00000001ff117424 */ /* 0x000fe200078e00ff */
[----:B------:R-:W-:Y:S01]  /*13f0*/  ISETP.EQ.OR P4, PT, R2, RZ, P5 ;  /* 0x000000ff0200720c */ /* 0x000fe20002f82670 */
[----:B------:R-:W-:Y:S01]  /*1400*/  IMAD.MOV.U32 R16, RZ, RZ, RZ ;  /* 0x000000ffff107224 */ /* 0x000fe200078e00ff */
[----:B------:R-:W-:Y:S02]  /*1410*/  PLOP3.LUT P1, PT, P1, PT, PT, 0x8, 0x80 ;  /* 0x000000000080781c */ /* 0x000fe40000f2e170 */
[----:B------:R-:W-:Y:S01]  /*1420*/  CS2R R12, SRZ ;  /* 0x00000000000c7805 */ /* 0x000fe2000001ff00 */
[----:B------:R-:W-:Y:S01]  /*1430*/  IMAD.MOV.U32 R11, RZ, RZ, 0x1 ;  /* 0x00000001ff0b7424 */ /* 0x000fe200078e00ff */
[----:B------:R-:W4:Y:S01]  /*1440*/  LDC R0, c[0x0][0x374] ;  /* 0x0000dd00ff007b82 */ /* 0x000f220000000800 */
[----:B------:R-:W2:Y:S01]  /*1450*/  LDCU.64 UR22, c[0x0][0x348] ;  /* 0x00006900ff1677ac */ /* 0x000ea20008000a00 */
[----:B------:R-:W-:Y:S01]  /*1460*/  UMOV UR6, URZ ;  /* 0x000000ff00067c82 */ /* 0x000fe20008000000 */
[----:B-1----:R-:W-:-:S04]  /*1470*/  UIADD3 UR5, UPT, UPT, UR13, 0x3f, URZ ;  /* 0x0000003f0d057890 */ /* 0x002fc8000fffe0ff */
[----:B------:R-:W-:-:S04]  /*1480*/  USHF.R.S32.HI UR4, URZ, 0x1f, UR5 ;  /* 0x0000001fff047899 */ /* 0x000fc80008011405 */
[----:B------:R-:W-:-:S04]  /*1490*/  ULEA.HI UR4, UR4, UR5, URZ, 0x6 ;  /* 0x0000000504047291 */ /* 0x000fc8000f8f30ff */
[----:B------:R-:W-:Y:S02]  /*14a0*/  USHF.R.S32.HI UR15, URZ, 0x6, UR4 ;  /* 0x00000006ff0f7899 */ /* 0x000fe40008011404 */
[----:B------:R-:W-:Y:S02]  /*14b0*/  UIADD3 UR4, UPT, UPT, UR13, -0x1, URZ ;  /* 0xffffffff0d047890 */ /* 0x000fe4000fffe0ff */
[----:B------:R-:W-:Y:S02]  /*14c0*/  UISETP.LT.U32.AND UP0, UPT, UR15, 0x4, UPT ;  /* 0x000000040f00788c */ /* 0x000fe4000bf01070 */
[----:B------:R-:W-:Y:S02]  /*14d0*/  UISETP.GE.U32.AND UP1, UPT, UR4, -0x7f, UPT ;  /* 0xffffff810400788c */ /* 0x000fe4000bf26070 */
[----:B------:R-:W-:Y:S02]  /*14e0*/  USEL UR14, UR15, 0x4, UP0 ;  /* 0x000000040f0e7887 */ /* 0x000fe40008000000 */
[----:B------:R-:W-:-:S02]  /*14f0*/  UIADD3 UR13, UPT, UPT, UR13, 0x7e, URZ ;  /* 0x0000007e0d0d7890 */ /* 0x000fc4000fffe0ff */
[----:B------:R-:W-:Y:S02]  /*1500*/  UIADD3 UR5, UPT, UPT, UR14, -0x1, URZ ;  /* 0xffffffff0e057890 */ /* 0x000fe4000fffe0ff */
[----:B------:R-:W-:-:S03]  /*1510*/  UIADD3 UR7, UPT, UPT, UR15, -UR14, URZ ;  /* 0x8000000e0f077290 */ /* 0x000fc6000fffe0ff */
[----:B------:R-:W-:-:S04]  /*1520*/  @UP1 UIADD3 UR5, UPT, UPT, UR14, URZ, URZ ;  /* 0x000000ff0e051290 */ /* 0x000fc8000fffe0ff */
[----:B--2---:R-:W-:-:S12]  /*1530*/  UIADD3 UR5, UPT, UPT, UR5, 0x1, URZ ;  /* 0x0000000105057890 */ /* 0x004fd8000fffe0ff */
.L_x_35:
[----:B------:R-:W-:Y:S01]  /*1540*/  UISETP.NE.AND UP0, UPT, UR37, URZ, UPT ;  /* 0x000000ff2500728c */ /* 0x000fe2000bf05270 */
[----:B------:R-:W1:Y:S08]  /*1550*/  S2UR UR37, SR_CgaCtaId ;  /* 0x00000000002579c3 */ /* 0x000e700000008800 */
[----:B------:R-:W-:Y:S05]  /*1560*/  BRA.U UP0, `(.L_x_18) ;  /* 0x0000000100347547 */ /* 0x000fea000b800000 */
[----:B------:R-:W2:Y:S01]  /*1570*/  S2R R2, SR_CgaCtaId ;  /* 0x0000000000027919 */ /* 0x000ea20000008800 */
[----:B------:R-:W-:-:S04]  /*1580*/  MOV R3, 0x400 ;  /* 0x0000040000037802 */ /* 0x000fc80000000f00 */
[----:B--2---:R-:W-:Y:S02]  /*1590*/  LEA R2, R2, R3, 0x18 ;  /* 0x0000000302027211 */ /* 0x004fe400078ec0ff */
[----:B------:R-:W-:-:S03]  /*15a0*/  SHF.L.U32 R3, R11, 0x1f, RZ ;  /* 0x0000001f0b037819 */ /* 0x000fc600000006ff */
[----:B------:R-:W-:-:S04]  /*15b0*/  IMAD R2, R12, 0x8, R2 ;  /* 0x000000080c027824 */ /* 0x000fc800078e0202 */
[----:B------:R-:W2:Y:S02]  /*15c0*/  SYNCS.PHASECHK.TRANS64.TRYWAIT P0, [R2+URZ+0x100], R3 ;  /* 0x00010003020075a7 */ /* 0x000ea400080011ff */
[----:B--2---:R-:W-:Y:S05]  /*15d0*/  @!P0 BRA `(.L_x_19) ;  /* 0x0000006400e88947 */ /* 0x004fea0003800000 */
.L_x_131:
[----:B------:R-:W-:Y:S01]  /*15e0*/  VIADD R12, R12, 0x1 ;  /* 0x000000010c0c7836 */ /* 0x000fe20000000000 */
[----:B------:R2:W-:Y:S04]  /*15f0*/  SYNCS.ARRIVE.TRANS64.A1T0 RZ, [R2+URZ+0xf0], RZ ;  /* 0x0000f0ff02ff79a7 */ /* 0x0005e800081000ff */
[----:B------:R-:W-:-:S04]  /*1600*/  ISETP.NE.AND P0, PT, R12, 0x2, PT ;  /* 0x000000020c00780c */ /* 0x000fc80003f05270 */
[----:B------:R-:W-:Y:S02]  /*1610*/  SEL R12, R12, RZ, P0 ;  /* 0x000000ff0c0c7207 */ /* 0x000fe40000000000 */
[----:B--2---:R-:W-:-:S04]  /*1620*/  SEL R2, RZ, 0x1, P0 ;  /* 0x00000001ff027807 */ /* 0x004fc80000000000 */
[----:B------:R-:W-:-:S07]  /*1630*/  LOP3.LUT R11, R11, R2, RZ, 0x3c, !PT ;  /* 0x000000020b0b7212 */ /* 0x000fce00078e3cff */
.L_x_18:
[----:B------:R-:W-:Y:S01]  /*1640*/  UMOV UR4, 0x400 ;  /* 0x0000040000047882 */ /* 0x000fe20000000000 */
[----:B------:R-:W-:Y:S01]  /*1650*/  SHF.L.U32 R2, R17, 0x1f, RZ ;  /* 0x0000001f11027819 */ /* 0x000fe200000006ff */
[----:B-1----:R-:W-:Y:S01]  /*1660*/  ULEA UR4, UR37, UR4, 0x18 ;  /* 0x0000000425047291 */ /* 0x002fe2000f8ec0ff */
[----:B------:R-:W-:Y:S01]  /*1670*/  R2UR UR35, R15 ;  /* 0x000000000f2372ca */ /* 0x000fe200000e0000 */
[----:B------:R-:W-:Y:S01]  /*1680*/  UISETP.GE.U32.AND UP0, UPT, UR13, 0x7f, UPT ;  /* 0x0000007f0d00788c */ /* 0x000fe2000bf06070 */
[----:B------:R-:W-:Y:S01]  /*1690*/  R2UR UR19, R14 ;  /* 0x000000000e1372ca */ /* 0x000fe200000e0000 */
[----:B------:R-:W-:Y:S01]  /*16a0*/  ULEA UR8, UR6, UR4, 0x3 ;  /* 0x0000000406087291 */ /* 0x000fe2000f8e18ff */
[----:B------:R-:W-:-:S08]  /*16b0*/  UMOV UR29, URZ ;  /* 0x000000ff001d7c82 */ /* 0x000fd00008000000 */
[----:B------:R1:W2:Y:S01]  /*16c0*/  SYNCS.PHASECHK.TRANS64.TRYWAIT P0, [UR8+0x20], R2 ;  /* 0x00002002ff0075a7 */ /* 0x0002a20008001108 */
[----:B------:R-:W-:Y:S02]  /*16d0*/  USHF.L.U32 UR35, UR35, 0x6, URZ ;  /* 0x0000000623237899 */ /* 0x000fe400080006ff */
[----:B------:R-:W-:Y:S01]  /*16e0*/  USHF.L.U32 UR19, UR19, 0x7, URZ ;  /* 0x0000000713137899 */ /* 0x000fe200080006ff */
[----:B------:R-:W-:Y:S11]  /*16f0*/  BRA.U !UP0, `(.L_x_20) ;  /* 0x0000000108d87547 */ /* 0x000ff6000b800000 */
[----:B------:R-:W-:Y:S01]  /*1700*/  UMOV UR21, URZ ;  /* 0x000000ff00157c82 */ /* 0x000fe20008000000 */
[----:B------:R-:W-:-:S05]  /*1710*/  UMOV UR42, UR6 ;  /* 0x00000006002a7c82 */ /* 0x000fca0008000000 */
.L_x_25:
[----:B-1----:R-:W-:Y:S01]  /*1720*/  ULEA UR33, UR42, UR4, 0x3 ;  /* 0x000000042a217291 */ /* 0x002fe2000f8e18ff */
[----:B--2---:R-:W-:Y:S01]  /*1730*/  @!P5 MOV R3, 0xc000 ;  /* 0x0000c0000003d802 */ /* 0x004fe20000000f00 */
[----:B--2---:R-:W-:Y:S10]  /*1740*/  @P0 BRA `(.L_x_21) ;  /* 0x00000000000c0947 */ /* 0x004ff40003800000 */
[----:B------:R-:W-:-:S04]  /*1750*/  SHF.L.U32 R4, R17, 0x1f, RZ ;  /* 0x0000001f11047819 */ /* 0x000fc800000006ff */
[----:B------:R-:W2:Y:S02]  /*1760*/  SYNCS.PHASECHK.TRANS64.TRYWAIT P0, [UR33+0x20], R4 ;  /* 0x00002004ff0075a7 */ /* 0x000ea40008001121 */
[----:B--2---:R-:W-:Y:S05]  /*1770*/  @!P0 BRA `(.L_x_22) ;  /* 0x0000006400948947 */ /* 0x004fea0003800000 */
.L_x_21:
[----:B------:R2:W-:Y:S01]  /*1780*/  @!P5 SYNCS.ARRIVE.TRANS64 RZ, [UR33], R3 ;  /* 0x00000003ffffd9a7 */ /* 0x0005e20008000021 */
[----:B------:R-:W-:Y:S04]  /*1790*/  BSSY.RECONVERGENT B0, `(.L_x_23) ;  /* 0x0000003000007945 */ /* 0x000fe80003800200 */
[----:B------:R-:W-:Y:S05]  /*17a0*/  @P4 BRA `(.L_x_24) ;  /* 0x0000000000044947 */ /* 0x000fea0003800000 */
[----:B------:R-:W-:Y:S05]  /*17b0*/  BPT.TRAP 0x1 ;  /* 0x000000040000795c */ /* 0x000fea0000300000 */
.L_x_24:
[----:B------:R-:W-:Y:S05]  /*17c0*/  BSYNC.RECONVERGENT B0 ;  /* 0x0000000000007941 */ /* 0x000fea0003800200 */
.L_x_23:
[----:B------:R-:W-:Y:S02]  /*17d0*/  UIADD3 UR6, UPT, UPT, UR42, 0x1, URZ ;  /* 0x000000012a067890 */ /* 0x000fe4000fffe0ff */
[----:B------:R-:W-:Y:S02]  /*17e0*/  ULEA UR24, UR42, UR4, 0xe ;  /* 0x000000042a187291 */ /* 0x000fe4000f8e70ff */
[----:B------:R-:W-:Y:S02]  /*17f0*/  UISETP.NE.AND UP0, UPT, UR6, 0x4, UPT ;  /* 0x000000040600788c */ /* 0x000fe4000bf05270 */
[----:B------:R-:W-:Y:S02]  /*1800*/  UIADD3 UR40, UP1, UPT, UR22, 0x80, URZ ;  /* 0x0000008016287890 */ /* 0x000fe4000ff3e0ff */
[----:B------:R-:W-:Y:S02]  /*1810*/  USEL UR9, URZ, 0x1, UP0 ;  /* 0x00000001ff097887 */ /* 0x000fe40008000000 */
[----:B------:R-:W-:-:S02]  /*1820*/  USEL UR6, UR6, URZ, UP0 ;  /* 0x000000ff06067287 */ /* 0x000fc40008000000 */
[----:B------:R-:W-:Y:S02]  /*1830*/  USHF.L.U32 UR34, UR21, 0x6, URZ ;  /* 0x0000000615227899 */ /* 0x000fe400080006ff */
[----:B------:R-:W-:Y:S01]  /*1840*/  ULEA UR8, UR6, UR4, 0x3 ;  /* 0x0000000406087291 */ /* 0x000fe2000f8e18ff */
[----:B------:R-:W-:Y:S01]  /*1850*/  LOP3.LUT R17, R17, UR9, RZ, 0x3c, !PT ;  /* 0x0000000911117c12 */ /* 0x000fe2000f8e3cff */
[----:B------:R-:W-:Y:S02]  /*1860*/  UIADD3 UR38, UP0, UPT, UR22, 0x180, URZ ;  /* 0x0000018016267890 */ /* 0x000fe4000ff1e0ff */
[----:B------:R-:W-:Y:S01]  /*1870*/  UIADD3.X UR41, UPT, UPT, URZ, UR23, URZ, UP1, !UPT ;  /* 0x00000017ff297290 */ /* 0x000fe20008ffe4ff */
[----:B-1----:R-:W-:Y:S01]  /*1880*/  SHF.L.U32 R2, R17, 0x1f, RZ ;  /* 0x0000001f11027819 */ /* 0x002fe200000006ff */
[----:B------:R-:W-:Y:S02]  /*1890*/  UIADD3 UR32, UPT, UPT, UR24, 0x8800, URZ ;  /* 0x0000880018207890 */ /* 0x000fe4000fffe0ff */
[----:B------:R-:W-:Y:S01]  /*18a0*/  UIADD3 UR26, UPT, UPT, UR34, 0x20, URZ ;  /* 0x00000020221a7890 */ /* 0x000fe2000fffe0ff */
[----:B------:R1:W1:Y:S01]  /*18b0*/  SYNCS.PHASECHK.TRANS64.TRYWAIT P0, [UR8+0x20], R2 ;  /* 0x00002002ff0075a7 */ /* 0x0002620008001108 */
[----:B------:R-:W-:-:S02]  /*18c0*/  ULEA UR8, UR42, UR4, 0xf ;  /* 0x000000042a087291 */ /* 0x000fc4000f8e78ff */
[----:B------:R-:W-:Y:S02]  /*18d0*/  UIADD3 UR24, UPT, UPT, UR24, 0xa800, URZ ;  /* 0x0000a80018187890 */ /* 0x000fe4000fffe0ff */
[----:B------:R-:W-:Y:S02]  /*18e0*/  UIADD3.X UR39, UPT, UPT, URZ, UR23, URZ, UP0, !UPT ;  /* 0x00000017ff277290 */ /* 0x000fe400087fe4ff */
[----:B------:R-:W-:Y:S02]  /*18f0*/  UIADD3 UR16, UPT, UPT, UR8, 0x18800, URZ ;  /* 0x0001880008107890 */ /* 0x000fe4000fffe0ff */
[----:B------:R-:W-:Y:S01]  /*1900*/  UIADD3 UR8, UPT, UPT, UR8, 0x1c800, URZ ;  /* 0x0001c80008087890 */ /* 0x000fe2000fffe0ff */
[----:B------:R-:W-:Y:S01]  /*1910*/  UMOV UR30, 0x0 ;  /* 0x00000000001e7882 */ /* 0x000fe20000000000 */
[----:B------:R-:W-:Y:S01]  /*1920*/  UMOV UR31, 0x10000000 ;  /* 0x10000000001f7882 */ /* 0x000fe20000000000 */
[----:B------:R-:W-:Y:S01]  /*1930*/  UMOV UR25, UR33 ;  /* 0x0000002100197c82 */ /* 0x000fe20008000000 */
[----:B------:R-:W-:Y:S01]  /*1940*/  UMOV UR27, UR35 ;  /* 0x00000023001b7c82 */ /* 0x000fe20008000000 */
[----:B------:R-:W-:Y:S01]  /*1950*/  UMOV UR28, UR36 ;  /* 0x00000024001c7c82 */ /* 0x000fe20008000000 */
[----:B------:R-:W-:Y:S01]  /*1960*/  UMOV UR17, UR33 ;  /* 0x0000002100117c82 */ /* 0x000fe20008000000 */
[----:B------:R-:W-:Y:S01]  /*1970*/  UMOV UR20, UR36 ;  /* 0x0000002400147c82 */ /* 0x000fe20008000000 */
[----:B------:R-:W-:Y:S01]  /*1980*/  UMOV UR18, UR34 ;  /* 0x0000002200127c82 */ /* 0x000fe20008000000 */
[----:B------:R1:W-:Y:S01]  /*1990*/  UTMALDG.3D [UR32], [UR40], desc[UR30] ;  /* 0x00001e20280075b4 */ /* 0x0003e20008011000 */
[----:B------:R-:W-:Y:S01]  /*19a0*/  UMOV UR11, UR19 ;  /* 0x00000013000b7c82 */ /* 0x000fe20008000000 */
[----:B------:R-:W-:Y:S01]  /*19b0*/  UMOV UR12, UR36 ;  /* 0x00000024000c7c82 */ /* 0x000fe20008000000 */
[----:B------:R-:W-:Y:S01]  /*19c0*/  UMOV UR9, UR33 ;  /* 0x0000002100097c82 */ /* 0x000fe20008000000 */
[----:B------:R-:W-:Y:S01]  /*19d0*/  UMOV UR10, UR26 ;  /* 0x0000001a000a7c82 */ /* 0x000fe20008000000 */
[----:B------:R-:W-:Y:S01]  /*19e0*/  UIADD3 UR21, UPT, UPT, UR21, 0x1, URZ ;  /* 0x0000000115157890 */ /* 0x000fe2000fffe0ff */
[----:B------:R-:W-:Y:S01]  /*19f0*/  UMOV UR29, UR5 ;  /* 0x00000005001d7c82 */ /* 0x000fe20008000000 */
[----:B------:R1:W-:Y:S02]  /*1a00*/  UTMALDG.3D [UR24], [UR40], desc[UR30] ;  /* 0x00001e18280075b4 */ /* 0x0003e40008011000 */
[----:B------:R-:W-:Y:S01]  /*1a10*/  UISETP.NE.AND UP0, UPT, UR21, UR5, UPT ;  /* 0x000000051500728c */ /* 0x000fe2000bf05270 */
[----:B------:R-:W-:Y:S01]  /*1a20*/  UMOV UR42, UR6 ;  /* 0x00000006002a7c82 */ /* 0x000fe20008000000 */
[----:B------:R1:W-:Y:S01]  /*1a30*/  UTMALDG.3D [UR16], [UR38], desc[UR30] ;  /* 0x00001e10260075b4 */ /* 0x0003e20008011000 */
[----:B------:R1:W-:Y:S06]  /*1a40*/  UTMALDG.3D [UR8], [UR38], desc[UR30] ;  /* 0x00001e08260075b4 */ /* 0x0003ec0008011000 */
[----:B------:R-:W-:Y:S05]  /*1a50*/  BRA.U UP0, `(.L_x_25) ;  /* 0xfffffffd00307547 */ /* 0x000fea000b83ffff */
.L_x_20:
[----:B-1----:R-:W-:Y:S01]  /*1a60*/  ULEA UR8, UR6, UR4, 0x3 ;  /* 0x0000000406087291 */ /* 0x002fe2000f8e18ff */
[----:B------:R-:W-:Y:S01]  /*1a70*/  SHF.L.U32 R2, R17, 0x1f, RZ ;  /* 0x0000001f11027819 */ /* 0x000fe200000006ff */
[----:B------:R-:W-:Y:S01]  /*1a80*/  @!P1 SYNCS.ARRIVE.TRANS64.A1T0 RZ, [UR4+0x88], RZ ;  /* 0x000088ffffff99a7 */ /* 0x000fe20008100004 */
[----:B------:R-:W-:-:S06]  /*1a90*/  UISETP.GT.AND UP0, UPT, UR15, UR14, UPT ;  /* 0x0000000e0f00728c */ /* 0x000fcc000bf04270 */
[----:B--2---:R1:W2:Y:S03]  /*1aa0*/  SYNCS.PHASECHK.TRANS64.TRYWAIT P0, [UR8+0x20], R2 ;  /* 0x00002002ff0075a7 */ /* 0x0042a60008001108 */
[----:B------:R-:W-:Y:S05]  /*1ab0*/  BRA.U !UP0, `(.L_x_26) ;  /* 0x0000000108d47547 */ /* 0x000fea000b800000 */
[----:B------:R-:W-:Y:S01]  /*1ac0*/  UIADD3 UR21, UPT, UPT, UR7, UR29, URZ ;  /* 0x0000001d07157290 */ /* 0x000fe2000fffe0ff */
[----:B------:R-:W-:-:S11]  /*1ad0*/  UMOV UR42, UR6 ;  /* 0x00000006002a7c82 */ /* 0x000fd60008000000 */
.L_x_31:
[----:B-1----:R-:W-:Y:S01]  /*1ae0*/  ULEA UR33, UR42, UR4, 0x3 ;  /* 0x000000042a217291 */ /* 0x002fe2000f8e18ff */
[----:B--2---:R-:W-:Y:S01]  /*1af0*/  @!P5 MOV R3, 0xc000 ;  /* 0x0000c0000003d802 */ /* 0x004fe20000000f00 */
[----:B--2---:R-:W-:Y:S10]  /*1b00*/  @P0 BRA `(.L_x_27) ;  /* 0x00000000000c0947 */ /* 0x004ff40003800000 */
[----:B------:R-:W-:-:S04]  /*1b10*/  SHF.L.U32 R4, R17, 0x1f, RZ ;  /* 0x0000001f11047819 */ /* 0x000fc800000006ff */
[----:B------:R-:W2:Y:S02]  /*1b20*/  SYNCS.PHASECHK.TRANS64.TRYWAIT P0, [UR33+0x20], R4 ;  /* 0x00002004ff0075a7 */ /* 0x000ea40008001121 */
[----:B--2---:R-:W-:Y:S05]  /*1b30*/  @!P0 BRA `(.L_x_28) ;  /* 0x0000006000bc8947 */ /* 0x004fea0003800000 */
.L_x_27:
[----:B------:R2:W-:Y:S01]  /*1b40*/  @!P5 SYNCS.ARRIVE.TRANS64 RZ, [UR33], R3 ;  /* 0x00000003ffffd9a7 */ /* 0x0005e20008000021 */
[----:B------:R-:W-:Y:S04]  /*1b50*/  BSSY.RECONVERGENT B0, `(.L_x_29) ;  /* 0x0000003000007945 */ /* 0x000fe80003800200 */
[----:B------:R-:W-:Y:S05]  /*1b60*/  @P4 BRA `(.L_x_30) ;  /* 0x0000000000044947 */ /* 0x000fea0003800000 */
[----:B------:R-:W-:Y:S05]  /*1b70*/  BPT.TRAP 0x1 ;  /* 0x000000040000795c */ /* 0x000fea0000300000 */
.L_x_30:
[----:B------:R-:W-:Y:S05]  /*1b80*/  BSYNC.RECONVERGENT B0 ;  /* 0x0000000000007941 */ /* 0x000fea0003800200 */
.L_x_29:
        /* <DEDUP_REMOVED lines=32> */
[----:B------:R-:W-:Y:S01]  /*1d90*/  UMOV UR10, UR26 ;  /* 0x0000001a000a7c82 */ /* 0x000fe20008000000 */
[----:B------:R-:W-:Y:S01]  /*1da0*/  UIADD3 UR29, UPT, UPT, UR29, 0x1, URZ ;  /* 0x000000011d1d7890 */ /* 0x000fe2000fffe0ff */
[----:B------:R1:W-:Y:S01]  /*1db0*/  UTMALDG.3D [UR24], [UR40], desc[UR30] ;  /* 0x00001e18280075b4 */ /* 0x0003e20008011000 */
[----:B------:R-:W-:-:S02]  /*1dc0*/  UMOV UR42, UR6 ;  /* 0x00000006002a7c82 */ /* 0x000fc40008000000 */
[----:B------:R-:W-:Y:S01]  /*1dd0*/  UISETP.NE.AND UP0, UPT, UR29, UR21, UPT ;  /* 0x000000151d00728c */ /* 0x000fe2000bf05270 */
[----:B------:R1:W-:Y:S01]  /*1de0*/  UTMALDG.3D [UR16], [UR38], desc[UR30] ;  /* 0x00001e10260075b4 */ /* 0x0003e20008011000 */
[----:B------:R1:W-:Y:S07]  /*1df0*/  UTMALDG.3D [UR8], [UR38], desc[UR30] ;  /* 0x00001e08260075b4 */ /* 0x0003ee0008011000 */
[----:B------:R-:W-:Y:S05]  /*1e00*/  BRA.U UP0, `(.L_x_31) ;  /* 0xfffffffd00347547 */ /* 0x000fea000b83ffff */
.L_x_26:
[C---:B-1----:R-:W-:Y:S01]  /*1e10*/  LEA R2, R16.reuse, UR4, 0x3 ;  /* 0x0000000410027c11 */ /* 0x042fe2000f8e18ff */
[----:B------:R-:W-:Y:S01]  /*1e20*/  NOP ;  /* 0x0000000000007918 */ /* 0x000fe20000000000 */
[----:B--2---:R-:W-:Y:S02]  /*1e30*/  SHF.L.U32 R3, R13, 0x1f, RZ ;  /* 0x0000001f0d037819 */ /* 0x004fe400000006ff */
[----:B------:R-:W-:Y:S02]  /*1e40*/  LEA R4, R16, UR4, 0x4 ;  /* 0x0000000410047c11 */ /* 0x000fe4000f8e20ff */
[----:B------:R-:W1:Y:S02]  /*1e50*/  SYNCS.PHASECHK.TRANS64.TRYWAIT P0, [R2+URZ+0x90], R3 ;  /* 0x00009003020075a7 */ /* 0x000e6400080011ff */
[----:B-1----:R-:W-:Y:S05]  /*1e60*/  @!P0 BRA `(.L_x_32) ;  /* 0x0000006000088947 */ /* 0x002fea0003800000 */
.L_x_134:
[----:B------:R-:W2:Y:S01]  /*1e70*/  LDS.128 R4, [R4+0x120] ;  /* 0x0001200004047984 */ /* 0x000ea20000000c00 */
[----:B---3--:R-:W-:Y:S01]  /*1e80*/  ISETP.GE.AND P0, PT, R26, 0x1, PT ;  /* 0x000000011a00780c */ /* 0x008fe20003f06270 */
[----:B-1----:R-:W-:Y:S01]  /*1e90*/  VIADD R2, R2, 0xa0 ;  /* 0x000000a002027836 */ /* 0x002fe20000000000 */
[----:B------:R-:W-:Y:S01]  /*1ea0*/  @!PT LDS RZ, [RZ] ;  /* 0x00000000fffff984 */ /* 0x000fe20000000800 */
[----:B------:R-:W-:Y:S01]  /*1eb0*/  @!PT LDS RZ, [RZ] ;  /* 0x00000000fffff984 */ /* 0x000fe20000000800 */
[----:B------:R-:W-:Y:S01]  /*1ec0*/  @!PT LDS RZ, [RZ] ;  /* 0x00000000fffff984 */ /* 0x000fe20000000800 */
[----:B------:R-:W-:Y:S01]  /*1ed0*/  @!PT LDS RZ, [RZ] ;  /* 0x00000000fffff984 */ /* 0x000fe20000000800 */
[----:B------:R1:W-:Y:S06]  /*1ee0*/  MEMBAR.ALL.CTA ;  /* 0x0000000000007992 */ /* 0x0003ec0000008000 */
[----:B-1----:R-:W1:Y:S01]  /*1ef0*/  FENCE.VIEW.ASYNC.S ;  /* 0x00000000000073c6 */ /* 0x002e620000000000 */
[----:B------:R-:W-:-:S04]  /*1f00*/  PRMT R2, RZ, 0x654, R2 ;  /* 0x00000654ff027816 */ /* 0x000fc80000000002 */
[----:B-1----:R1:W-:Y:S01]  /*1f10*/  SYNCS.ARRIVE.TRANS64.RED.A1T0 RZ, [R2+URZ], RZ ;  /* 0x000000ff02ff79a7 */ /* 0x0023e200081004ff */
[----:B--2---:R-:W-:-:S13]  /*1f20*/  LOP3.LUT P2, RZ, R6, 0x1, RZ, 0xc0, !PT ;  /* 0x0000000106ff7812 */ /* 0x004fda000784c0ff */
[----:B------:R-:W-:Y:S01]  /*1f30*/  @P2 SHF.R.U32.HI R3, RZ, 0x10, R5 ;  /* 0x00000010ff032819 */ /* 0x000fe20000011605 */
[----:B------:R-:W-:Y:S01]  /*1f40*/  VOTEU.ANY UP0, P2 ;  /* 0x0000000000ff7886 */ /* 0x000fe20001000100 */
[----:B------:R-:W-:Y:S02]  /*1f50*/  @P2 MOV R10, R4 ;  /* 0x00000004000a2202 */ /* 0x000fe40000000f00 */
[----:B------:R-:W-:Y:S02]  /*1f60*/  @P2 R2UR.BROADCAST UR8, R3 ;  /* 0x00000000030822ca */ /* 0x000fe400008e0000 */
[----:B------:R-:W-:-:S11]  /*1f70*/  @P2 LOP3.LUT R9, R5, 0xffff, RZ, 0xc0, !PT ;  /* 0x0000ffff05092812 */ /* 0x000fd600078ec0ff */
[----:B------:R-:W-:Y:S01]  /*1f80*/  @UP0 UMOV UR36, UR8 ;  /* 0x0000000800240c82 */ /* 0x000fe20008000000 */
[----:B-1----:R-:W-:Y:S05]  /*1f90*/  @!P0 BRA `(.L_x_33) ;  /* 0x0000000000b88947 */ /* 0x002fea0003800000 */
[----:B------:R-:W4:Y:S01]  /*1fa0*/  LDC.64 R4, c[0x0][0xb18] ;  /* 0x0002c600ff047b82 */ /* 0x000f220000000a00 */
[----:B------:R-:W-:-:S07]  /*1fb0*/  ISETP.NE.AND P3, PT, R26, 0x1, PT ;  /* 0x000000011a00780c */ /* 0x000fce0003f65270 */
[----:B------:R-:W1:Y:S08]  /*1fc0*/  LDC.64 R6, c[0x0][0xb10] ;  /* 0x0002c400ff067b82 */ /* 0x000e700000000a00 */
[----:B------:R-:W2:Y:S08]  /*1fd0*/  LDC R14, c[0x0][0xb20] ;  /* 0x0002c800ff0e7b82 */ /* 0x000eb00000000800 */
[----:B------:R-:W3:Y:S01]  /*1fe0*/  LDC R15, c[0x0][0xb0c] ;  /* 0x0002c300ff0f7b82 */ /* 0x000ee20000000800 */
[----:B----4-:R-:W-:Y:S01]  /*1ff0*/  IMAD.HI.U32 R19, R0, R5, RZ ;  /* 0x0000000500137227 */ /* 0x010fe200078e00ff */
[----:B------:R-:W-:-:S03]  /*2000*/  ISETP.NE.AND P0, PT, R4, 0x1, PT ;  /* 0x000000010400780c */ /* 0x000fc60003f05270 */
[----:B------:R-:W-:-:S03]  /*2010*/  IMAD.HI.U32 R5, R9, R5, RZ ;  /* 0x0000000509057227 */ /* 0x000fc600078e00ff */
[----:B------:R-:W4:Y:S01]  /*2020*/  LDC.64 R2, c[0x0][0xb28] ;  /* 0x0002ca00ff027b82 */ /* 0x000f220000000a00 */
[----:B-1----:R-:W-:-:S04]  /*2030*/  IMAD.HI.U32 R20, R8, R6, RZ ;  /* 0x0000000608147227 */ /* 0x002fc800078e00ff */
[----:B------:R-:W-:Y:S01]  /*2040*/  IMAD.HI.U32 R21, R10, R6, RZ ;  /* 0x000000060a157227 */ /* 0x000fe200078e00ff */
[----:B------:R-:W-:Y:S02]  /*2050*/  SHF.R.U32.HI R20, RZ, R7, R20 ;  /* 0x00000007ff147219 */ /* 0x000fe40000011614 */
[-C--:B--2---:R-:W-:Y:S02]  /*2060*/  SHF.R.U32.HI R19, RZ, R14.reuse, R19 ;  /* 0x0000000eff137219 */ /* 0x084fe40000011613 */
[----:B------:R-:W-:Y:S02]  /*2070*/  SHF.R.U32.HI R5, RZ, R14, R5 ;  /* 0x0000000eff057219 */ /* 0x000fe40000011605 */
[----:B------:R-:W-:Y:S02]  /*2080*/  SEL R19, R0, R19, !P0 ;  /* 0x0000001300137207 */ /* 0x000fe40004000000 */
[----:B------:R-:W-:Y:S02]  /*2090*/  SHF.R.U32.HI R21, RZ, R7, R21 ;  /* 0x00000007ff157219 */ /* 0x000fe40000011615 */
[----:B---3--:R-:W-:-:S02]  /*20a0*/  ISETP.NE.AND P1, PT, R15, 0x1, PT ;  /* 0x000000010f00780c */ /* 0x008fc40003f25270 */
[----:B------:R-:W-:Y:S02]  /*20b0*/  SEL R5, R9, R5, !P0 ;  /* 0x0000000509057207 */ /* 0x000fe40004000000 */
[----:B------:R-:W-:Y:S02]  /*20c0*/  SEL R20, R8, R20, !P1 ;  /* 0x0000001408147207 */ /* 0x000fe40004800000 */
[----:B------:R-:W-:Y:S01]  /*20d0*/  SEL R21, R10, R21, !P1 ;  /* 0x000000150a157207 */ /* 0x000fe20004800000 */
[----:B----4-:R-:W-:-:S04]  /*20e0*/  IMAD.HI.U32 R18, R19, R2, RZ ;  /* 0x0000000213127227 */ /* 0x010fc800078e00ff */
        /* <DEDUP_REMOVED lines=10> */
[----:B------:R-:W-:-:S04]  /*2190*/  @!P0 IMAD.HI.U32 R7, R21, R2, RZ ;  /* 0x0000000215078227 */ /* 0x000fc800078e00ff */
[----:B------:R-:W-:Y:S01]  /*21a0*/  IMAD.MOV R2, RZ, RZ, -R6 ;  /* 0x000000ffff027224 */ /* 0x000fe200078e0a06 */
[----:B------:R-:W-:Y:S02]  /*21b0*/  @!P0 SHF.R.U32.HI R3, RZ, R3, R7 ;  /* 0x00000003ff038219 */ /* 0x000fe40000011607 */
[----:B------:R-:W-:Y:S01]  /*21c0*/  IADD3 R7, PT, PT, -R5, RZ, RZ ;  /* 0x000000ff05077210 */ /* 0x000fe20007ffe1ff */
[----:B------:R-:W-:Y:S01]  /*21d0*/  IMAD R2, R26, R2, R5 ;  /* 0x000000021a027224 */ /* 0x000fe200078e0205 */
        /* <DEDUP_REMOVED lines=10> */
.L_x_33:
[----:B------:R-:W1:Y:S02]  /*2280*/  LDCU UR8, c[0x0][0xb30] ;  /* 0x00016600ff0877ac */ /* 0x000e640008000800 */
[----:B-1----:R-:W-:-:S09]  /*2290*/  UISETP.NE.AND UP0, UPT, UR8, 0x1, UPT ;  /* 0x000000010800788c */ /* 0x002fd2000bf05270 */
[----:B------:R-:W-:Y:S05]  /*22a0*/  BRA.U UP0, `(.L_x_34) ;  /* 0x0000000100407547 */ /* 0x000fea000b800000 */
[----:B------:R-:W1:Y:S08]  /*22b0*/  LDC.64 R4, c[0x0][0xb10] ;  /* 0x0002c400ff047b82 */ /* 0x000e700000000a00 */
[----:B------:R-:W2:Y:S08]  /*22c0*/  LDC.64 R2, c[0x0][0xb18] ;  /* 0x0002c600ff027b82 */ /* 0x000eb00000000a00 */
[----:B------:R-:W3:Y:S08]  /*22d0*/  LDC R6, c[0x0][0xb20] ;  /* 0x0002c800ff067b82 */ /* 0x000ef00000000800 */
[----:B------:R-:W4:Y:S01]  /*22e0*/  LDC R7, c[0x0][0xb0c] ;  /* 0x0002c300ff077b82 */ /* 0x000f220000000800 */
[----:B-1----:R-:W-:-:S05]  /*22f0*/  IMAD.HI.U32 R4, R10, R4, RZ ;  /* 0x000000040a047227 */ /* 0x002fca00078e00ff */
[----:B------:R-:W-:Y:S01]  /*2300*/  SHF.R.U32.HI R4, RZ, R5, R4 ;  /* 0x00000005ff047219 */ /* 0x000fe20000011604 */
[----:B--2---:R-:W-:Y:S01]  /*2310*/  IMAD.HI.U32 R3, R9, R3, RZ ;  /* 0x0000000309037227 */ /* 0x004fe200078e00ff */
[----:B------:R-:W-:-:S04]  /*2320*/  ISETP.NE.AND P0, PT, R2, 0x1, PT ;  /* 0x000000010200780c */ /* 0x000fc80003f05270 */
[----:B---3--:R-:W-:-:S04]  /*2330*/  SHF.R.U32.HI R3, RZ, R6, R3 ;  /* 0x00000006ff037219 */ /* 0x008fc80000011603 */
[----:B------:R-:W-:Y:S02]  /*2340*/  SEL R3, R9, R3, !P0 ;  /* 0x0000000309037207 */ /* 0x000fe40004000000 */
[----:B----4-:R-:W-:-:S04]  /*2350*/  ISETP.NE.AND P1, PT, R7, 0x1, PT ;  /* 0x000000010700780c */ /* 0x010fc80003f25270 */
[----:B------:R-:W-:-:S05]  /*2360*/  SEL R4, R10, R4, !P1 ;  /* 0x000000040a047207 */ /* 0x000fca0004800000 */
[----:B------:R-:W-:Y:S02]  /*2370*/  IMAD.IADD R5, R3, 0x1, -R4 ;  /* 0x0000000103057824 */ /* 0x000fe400078e0a04 */
[----:B------:R-:W-:Y:S02]  /*2380*/  IMAD.IADD R3, R4, 0x1, -R3 ;  /* 0x0000000104037824 */ /* 0x000fe400078e0a03 */
[----:B------:R-:W-:Y:S02]  /*2390*/  IMAD R10, R5, R7, R10 ;  /* 0x00000007050a7224 */ /* 0x000fe400078e020a */
[----:B------:R-:W-:-:S07]  /*23a0*/  IMAD R9, R3, R2, R9 ;  /* 0x0000000203097224 */ /* 0x000fce00078e0209 */
.L_x_34:
[----:B------:R-:W-:Y:S01]  /*23b0*/  VIADD R16, R16, 0x1 ;  /* 0x0000000110107836 */ /* 0x000fe20000000000 */
[----:B------:R-:W-:Y:S01]  /*23c0*/  PLOP3.LUT P1, PT, PT, PT, PT, 0x80, 0x8 ;  /* 0x000000000008781c */ /* 0x000fe20003f2f070 */
[----:B------:R-:W-:Y:S02]  /*23d0*/  IMAD.IADD R15, R10, 0x1, R63 ;  /* 0x000000010a0f7824 */ /* 0x000fe400078e023f */
[----:B------:R-:W-:Y:S01]  /*23e0*/  IMAD.IADD R14, R9, 0x1, R62 ;  /* 0x00000001090e7824 */ /* 0x000fe200078e023e */
[----:B------:R-:W-:-:S04]  /*23f0*/  ISETP.NE.AND P0, PT, R16, 0x2, PT ;  /* 0x000000021000780c */ /* 0x000fc80003f05270 */
[----:B------:R-:W-:Y:S02]  /*2400*/  SEL R2, RZ, 0x1, P0 ;  /* 0x00000001ff027807 */ /* 0x000fe40000000000 */
[----:B------:R-:W-:Y:S02]  /*2410*/  SEL R16, R16, RZ, P0 ;  /* 0x000000ff10107207 */ /* 0x000fe40000000000 */
[----:B------:R-:W-:Y:S01]  /*2420*/  LOP3.LUT R13, R13, R2, RZ, 0x3c, !PT ;  /* 0x000000020d0d7212 */ /* 0x000fe200078e3cff */
[----:B------:R-:W-:Y:S06]  /*2430*/  @P2 BRA `(.L_x_35) ;  /* 0xfffffff000402947 */ /* 0x000fec000383ffff */
[----:B------:R-:W-:Y:S01]  /*2440*/  UIADD3 UR4, UPT, UPT, UR4, 0x20, URZ ;  /* 0x0000002004047890 */ /* 0x000fe2000fffe0ff */
[----:B------:R-:W-:-:S03]  /*2450*/  SHF.L.U32 R2, R17, 0x1f, RZ ;  /* 0x0000001f11027819 */ /* 0x000fc600000006ff */
[----:B------:R-:W-:-:S09]  /*2460*/  ULEA UR5, UR6, UR4, 0x3 ;  /* 0x0000000406057291 */ /* 0x000fd2000f8e18ff */
[----:B------:R-:W1:Y:S02]  /*2470*/  SYNCS.PHASECHK.TRANS64.TRYWAIT P0, [UR5], R2 ;  /* 0x00000002ff0075a7 */ /* 0x000e640008001105 */
[----:B-1----:R-:W-:Y:S05]  /*2480*/  @!P0 BRA `(.L_x_36) ;  /* 0x0000005800948947 */ /* 0x002fea0003800000 */
.L_x_136:
[----:B------:R-:W-:-:S04]  /*2490*/  UIADD3 UR6, UPT, UPT, UR6, 0x1, URZ ;  /* 0x0000000106067890 */ /* 0x000fc8000fffe0ff */
[----:B------:R-:W-:-:S04]  /*24a0*/  UISETP.NE.AND UP0, UPT, UR6, 0x4, UPT ;  /* 0x000000040600788c */ /* 0x000fc8000bf05270 */
[----:B------:R-:W-:Y:S02]  /*24b0*/  USEL UR7, URZ, 0x1, UP0 ;  /* 0x00000001ff077887 */ /* 0x000fe40008000000 */
[----:B------:R-:W-:-:S04]  /*24c0*/  USEL UR6, UR6, URZ, UP0 ;  /* 0x000000ff06067287 */ /* 0x000fc80008000000 */
[----:B------:R-:W-:Y:S01]  /*24d0*/  ULEA UR5, UR6, UR4, 0x3 ;  /* 0x0000000406057291 */ /* 0x000fe2000f8e18ff */
[----:B-1----:R-:W-:-:S04]  /*24e0*/  LOP3.LUT R2, R17, UR7, RZ, 0x3c, !PT ;  /* 0x0000000711027c12 */ /* 0x002fc8000f8e3cff */
[----:B------:R-:W-:-:S04]  /*24f0*/  SHF.L.U32 R3, R2, 0x1f, RZ ;  /* 0x0000001f02037819 */ /* 0x000fc800000006ff */
[----:B------:R-:W1:Y:S02]  /*2500*/  SYNCS.PHASECHK.TRANS64.TRYWAIT P0, [UR5], R3 ;  /* 0x00000003ff0075a7 */ /* 0x000e640008001105 */
[----:B-1----:R-:W-:Y:S05]  /*2510*/  @!P0 BRA `(.L_x_37) ;  /* 0x0000005800888947 */ /* 0x002fea0003800000 */
.L_x_138:
[----:B------:R-:W-:-:S04]  /*2520*/  UIADD3 UR6, UPT, UPT, UR6, 0x1, URZ ;  /* 0x0000000106067890 */ /* 0x000fc8000fffe0ff */
[----:B------:R-:W-:-:S04]  /*2530*/  UISETP.NE.AND UP0, UPT, UR6, 0x4, UPT ;  /* 0x000000040600788c */ /* 0x000fc8000bf05270 */
[----:B------:R-:W-:Y:S02]  /*2540*/  USEL UR7, URZ, 0x1, UP0 ;  /* 0x00000001ff077887 */ /* 0x000fe40008000000 */
[----:B------:R-:W-:-:S04]  /*2550*/  USEL UR6, UR6, URZ, UP0 ;  /* 0x000000ff06067287 */ /* 0x000fc80008000000 */
[----:B------:R-:W-:Y:S01]  /*2560*/  ULEA UR5, UR6, UR4, 0x3 ;  /* 0x0000000406057291 */ /* 0x000fe2000f8e18ff */
[----:B------:R-:W-:-:S04]  /*2570*/  LOP3.LUT R2, R2, UR7, RZ, 0x3c, !PT ;  /* 0x0000000702027c12 */ /* 0x000fc8000f8e3cff */
[----:B-1----:R-:W-:-:S04]  /*2580*/  SHF.L.U32 R3, R2, 0x1f, RZ ;  /* 0x0000001f02037819 */ /* 0x002fc800000006ff */
[----:B------:R-:W1:Y:S02]  /*2590*/  SYNCS.PHASECHK.TRANS64.TRYWAIT P0, [UR5], R3 ;  /* 0x00000003ff0075a7 */ /* 0x000e640008001105 */
[----:B-1----:R-:W-:Y:S05]  /*25a0*/  @!P0 BRA `(.L_x_38) ;  /* 0x00000058007c8947 */ /* 0x002fea0003800000 */
.L_x_140:
[----:B------:R-:W-:-:S04]  /*25b0*/  UIADD3 UR6, UPT, UPT, UR6, 0x1, URZ ;  /* 0x0000000106067890 */ /* 0x000fc8000fffe0ff */
[----:B------:R-:W-:-:S04]  /*25c0*/  UISETP.NE.AND UP0, UPT, UR6, 0x4, UPT ;  /* 0x000000040600788c */ /* 0x000fc8000bf05270 */
[----:B------:R-:W-:Y:S02]  /*25d0*/  USEL UR5, URZ, 0x1, UP0 ;  /* 0x00000001ff057887 */ /* 0x000fe40008000000 */
[----:B------:R-:W-:-:S04]  /*25e0*/  USEL UR6, UR6, URZ, UP0 ;  /* 0x000000ff06067287 */ /* 0x000fc80008000000 */
[----:B------:R-:W-:Y:S01]  /*25f0*/  ULEA UR6, UR6, UR4, 0x3 ;  /* 0x0000000406067291 */ /* 0x000fe2000f8e18ff */
[----:B------:R-:W-:-:S04]  /*2600*/  LOP3.LUT R2, R2, UR5, RZ, 0x3c, !PT ;  /* 0x0000000502027c12 */ /* 0x000fc8000f8e3cff */
[----:B------:R-:W-:Y:S01]  /*2610*/  SHF.L.U32 R2, R2, 0x1f, RZ ;  /* 0x0000001f02027819 */ /* 0x000fe200000006ff */
[----:B-1--4-:R-:W-:-:S07]  /*2620*/  IMAD.U32 R0, RZ, RZ, UR6 ;  /* 0x00000006ff007e24 */ /* 0x012fce000f8e00ff */
.L_x_39:
[----:B-1----:R1:W2:Y:S02]  /*2630*/  SYNCS.PHASECHK.TRANS64.TRYWAIT P0, [R0+URZ], R2 ;  /* 0x00000002000075a7 */ /* 0x0022a400080011ff */
[----:B--2---:R-:W-:Y:S05]  /*2640*/  @!P0 NANOSLEEP.SYNCS 0x989680 ;  /* 0x009896800000895d */ /* 0x004fea0003900000 */
[----:B------:R-:W2:Y:S02]  /*2650*/  @!P0 SYNCS.PHASECHK.TRANS64 P0, [R0+URZ], R2 ;  /* 0x00000002000085a7 */ /* 0x000ea400080010ff */
[----:B--2---:R-:W-:Y:S05]  /*2660*/  @P0 EXIT ;  /* 0x000000000000094d */ /* 0x004fea0003800000 */
[----:B------:R-:W-:Y:S05]  /*2670*/  BRA `(.L_x_39) ;  /* 0xfffffffc00ec7947 */ /* 0x000fea000383ffff */
.L_x_17:
[----:B------:R-:W-:-:S04]  /*2680*/  UISETP.NE.AND UP1, UPT, UR37, URZ, UPT ;  /* 0x000000ff2500728c */ /* 0x000fc8000bf25270 */
[----:B------:R-:W-:-:S09]  /*2690*/  UISETP.NE.OR UP1, UPT, UR8, 0x1, UP1 ;  /* 0x000000010800788c */ /* 0x000fd20008f25670 */
[----:B------:R-:W-:Y:S05]  /*26a0*/  BRA.U UP1, `(.L_x_40) ;  /* 0x0000000501487547 */ /* 0x000fea000b800000 */
[----:B------:R-:W-:Y:S01]  /*26b0*/  ISETP.NE.AND P2, PT, R2, RZ, PT ;  /* 0x000000ff0200720c */ /* 0x000fe20003f45270 */
[----:B------:R-:W-:Y:S01]  /*26c0*/  IMAD.MOV.U32 R12, RZ, RZ, 0x1 ;  /* 0x00000001ff0c7424 */ /* 0x000fe200078e00ff */
[----:B------:R-:W-:Y:S02]  /*26d0*/  CS2R R10, SRZ ;  /* 0x00000000000a7805 */ /* 0x000fe4000001ff00 */
[----:B------:R-:W-:Y:S01]  /*26e0*/  CS2R R8, SRZ ;  /* 0x0000000000087805 */ /* 0x000fe2000001ff00 */
[----:B------:R-:W-:Y:S01]  /*26f0*/  UMOV UR4, 0x400 ;  /* 0x0000040000047882 */ /* 0x000fe20000000000 */
[----:B------:R-:W-:Y:S01]  /*2700*/  UMOV UR6, URZ ;  /* 0x000000ff00067c82 */ /* 0x000fe20008000000 */
[----:B------:R-:W-:-:S12]  /*2710*/  ULEA UR37, UR37, UR4, 0x18 ;  /* 0x0000000425257291 */ /* 0x000fd8000f8ec0ff */
.L_x_44:
[----:B------:R-:W-:Y:S02]  /*2720*/  LEA R0, R8, UR37, 0x3 ;  /* 0x0000002508007c11 */ /* 0x000fe4000f8e18ff */
[----:B------:R-:W-:-:S03]  /*2730*/  SHF.L.U32 R4, R9, 0x1f, RZ ;  /* 0x0000001f09047819 */ /* 0x000fc600000006ff */
[----:B------:R-:W-:Y:S01]  /*2740*/  VIADD R5, R0, 0x100 ;  /* 0x0000010000057836 */ /* 0x000fe20000000000 */
[----:B------:R-:W1:Y:S02]  /*2750*/  SYNCS.PHASECHK.TRANS64.TRYWAIT P0, [R0+URZ+0xf0], R4 ;  /* 0x0000f004000075a7 */ /* 0x000e6400080011ff */
[----:B-1----:R-:W-:Y:S05]  /*2760*/  @!P0 BRA `(.L_x_41) ;  /* 0x0000005800248947 */ /* 0x002fea0003800000 */
.L_x_141:
[----:B------:R-:W-:Y:S01]  /*2770*/  ULEA UR5, UR6, UR37, 0x3 ;  /* 0x0000002506057291 */ /* 0x000fe2000f8e18ff */
[----:B-1----:R-:W-:Y:S01]  /*2780*/  PRMT R0, RZ, 0x654, R5 ;  /* 0x00000654ff007816 */ /* 0x002fe20000000005 */
[----:B------:R-:W-:Y:S01]  /*2790*/  @!P2 IMAD.MOV.U32 R4, RZ, RZ, 0x10 ;  /* 0x00000010ff04a424 */ /* 0x000fe200078e00ff */
[----:B------:R-:W-:Y:S01]  /*27a0*/  SHF.L.U32 R5, R12, 0x1f, RZ ;  /* 0x0000001f0c057819 */ /* 0x000fe200000006ff */
[----:B------:R-:W-:Y:S01]  /*27b0*/  UIADD3 UR4, UPT, UPT, UR5, 0x90, URZ ;  /* 0x0000009005047890 */ /* 0x000fe2000fffe0ff */
[----:B------:R1:W-:Y:S05]  /*27c0*/  SYNCS.ARRIVE.TRANS64.RED.A1T0 RZ, [R0+URZ], RZ ;  /* 0x000000ff00ff79a7 */ /* 0x0003ea00081004ff */
[----:B------:R-:W-:Y:S01]  /*27d0*/  IMAD.U32 R6, RZ, RZ, UR4 ;  /* 0x00000004ff067e24 */ /* 0x000fe2000f8e00ff */
[----:B------:R-:W2:Y:S04]  /*27e0*/  SYNCS.PHASECHK.TRANS64.TRYWAIT P0, [UR5+0xa0], R5 ;  /* 0x0000a005ff0075a7 */ /* 0x000ea80008001105 */
[----:B------:R-:W-:Y:S01]  /*27f0*/  PRMT R6, R2, 0x654, R6 ;  /* 0x0000065402067816 */ /* 0x000fe20000000006 */
[----:B-12---:R-:W-:Y:S06]  /*2800*/  @!P0 BRA `(.L_x_42) ;  /* 0x0000005800108947 */ /* 0x006fec0003800000 */
.L_x_143:
[----:B------:R-:W-:Y:S01]  /*2810*/  ULEA UR4, UR6, UR37, 0x4 ;  /* 0x0000002506047291 */ /* 0x000fe2000f8e20ff */
[----:B------:R-:W-:Y:S01]  /*2820*/  SEL R3, R6, R3, !P2 ;  /* 0x0000000306037207 */ /* 0x000fe20005000000 */
[----:B------:R-:W-:Y:S01]  /*2830*/  UIADD3 UR5, UPT, UPT, UR5, 0x90, URZ ;  /* 0x0000009005057890 */ /* 0x000fe2000fffe0ff */
[----:B-1----:R-:W-:Y:S01]  /*2840*/  LEA R0, R11, UR37, 0x3 ;  /* 0x000000250b007c11 */ /* 0x002fe2000f8e18ff */
[----:B------:R-:W-:Y:S01]  /*2850*/  UIADD3 UR4, UPT, UPT, UR4, 0x120, URZ ;  /* 0x0000012004047890 */ /* 0x000fe2000fffe0ff */
[----:B------:R1:W-:Y:S01]  /*2860*/  @!P2 SYNCS.ARRIVE.TRANS64.RED RZ, [R3+URZ], R4 ;  /* 0x0000000403ffa9a7 */ /* 0x0003e200080004ff */
[----:B------:R-:W-:Y:S01]  /*2870*/  UIADD3 UR6, UPT, UPT, UR6, 0x1, URZ ;  /* 0x0000000106067890 */ /* 0x000fe2000fffe0ff */
[----:B------:R-:W-:-:S03]  /*2880*/  VIADD R8, R8, 0x1 ;  /* 0x0000000108087836 */ /* 0x000fc60000000000 */
[----:B------:R-:W-:Y:S02]  /*2890*/  UISETP.NE.AND UP0, UPT, UR6, 0x2, UPT ;  /* 0x000000020600788c */ /* 0x000fe4000bf05270 */
[----:B------:R-:W-:Y:S01]  /*28a0*/  ISETP.NE.AND P0, PT, R8, 0x2, PT ;  /* 0x000000020800780c */ /* 0x000fe20003f05270 */
[----:B------:R-:W-:Y:S06]  /*28b0*/  UGETNEXTWORKID.BROADCAST [UR4], [UR5] ;  /* 0x00000000040073ca */ /* 0x000fec0008000100 */
[----:B------:R-:W-:Y:S02]  /*28c0*/  USEL UR4, URZ, 0x1, UP0 ;  /* 0x00000001ff047887 */ /* 0x000fe40008000000 */
[----:B------:R-:W-:-:S04]  /*28d0*/  USEL UR6, UR6, URZ, UP0 ;  /* 0x000000ff06067287 */ /* 0x000fc80008000000 */
[----:B------:R-:W-:Y:S02]  /*28e0*/  LOP3.LUT R12, R12, UR4, RZ, 0x3c, !PT ;  /* 0x000000040c0c7c12 */ /* 0x000fe4000f8e3cff */
[----:B-1----:R-:W-:-:S04]  /*28f0*/  SHF.L.U32 R4, R10, 0x1f, RZ ;  /* 0x0000001f0a047819 */ /* 0x002fc800000006ff */
[----:B------:R-:W1:Y:S02]  /*2900*/  SYNCS.PHASECHK.TRANS64.TRYWAIT P1, [R0+URZ+0x90], R4 ;  /* 0x00009004000075a7 */ /* 0x000e6400080211ff */
[----:B-1----:R-:W-:Y:S05]  /*2910*/  @!P1 BRA `(.L_x_43) ;  /* 0x0000005400e49947 */ /* 0x002fea0003800000 */
.L_x_144:
[C---:B-1----:R-:W-:Y:S01]  /*2920*/  LEA R4, R11.reuse, UR37, 0x4 ;  /* 0x000000250b047c11 */ /* 0x042fe2000f8e20ff */
[----:B------:R-:W-:Y:S01]  /*2930*/  VIADD R0, R0, 0xa0 ;  /* 0x000000a000007836 */ /* 0x000fe20000000000 */
[----:B------:R-:W-:Y:S01]  /*2940*/  SEL R8, R8, RZ, P0 ;  /* 0x000000ff08087207 */ /* 0x000fe20000000000 */
[----:B------:R-:W-:-:S03]  /*2950*/  VIADD R11, R11, 0x1 ;  /* 0x000000010b0b7836 */ /* 0x000fc60000000000 */
[----:B------:R-:W1:Y:S01]  /*2960*/  LDS.128 R4, [R4+0x120] ;  /* 0x0001200004047984 */ /* 0x000e620000000c00 */
[----:B------:R-:W-:Y:S02]  /*2970*/  PRMT R0, RZ, 0x654, R0 ;  /* 0x00000654ff007816 */ /* 0x000fe40000000000 */
[C---:B------:R-:W-:Y:S01]  /*2980*/  ISETP.NE.AND P1, PT, R11.reuse, 0x2, PT ;  /* 0x000000020b00780c */ /* 0x040fe20003f25270 */
[----:B------:R-:W-:Y:S01]  /*2990*/  @!PT LDS RZ, [RZ] ;  /* 0x00000000fffff984 */ /* 0x000fe20000000800 */
[----:B------:R-:W-:Y:S01]  /*29a0*/  @!PT LDS RZ, [RZ] ;  /* 0x00000000fffff984 */ /* 0x000fe20000000800 */
[----:B------:R-:W-:Y:S01]  /*29b0*/  @!PT LDS RZ, [RZ] ;  /* 0x00000000fffff984 */ /* 0x000fe20000000800 */
[----:B------:R-:W-:Y:S01]  /*29c0*/  @!PT LDS RZ, [RZ] ;  /* 0x00000000fffff984 */ /* 0x000fe20000000800 */
[----:B------:R2:W-:Y:S06]  /*29d0*/  MEMBAR.ALL.CTA ;  /* 0x0000000000007992 */ /* 0x0005ec0000008000 */
[----:B--2---:R-:W2:Y:S01]  /*29e0*/  FENCE.VIEW.ASYNC.S ;  /* 0x00000000000073c6 */ /* 0x004ea20000000000 */
[----:B------:R-:W-:Y:S01]  /*29f0*/  SEL R11, R11, RZ, P1 ;  /* 0x000000ff0b0b7207 */ /* 0x000fe20000800000 */
[----:B--2---:R2:W-:Y:S01]  /*2a00*/  SYNCS.ARRIVE.TRANS64.RED.A1T0 RZ, [R0+URZ], RZ ;  /* 0x000000ff00ff79a7 */ /* 0x0045e200081004ff */
[----:B-1----:R-:W-:-:S02]  /*2a10*/  LOP3.LUT P3, RZ, R6, 0x1, RZ, 0xc0, !PT ;  /* 0x0000000106ff7812 */ /* 0x002fc4000786c0ff */
[----:B------:R-:W-:-:S04]  /*2a20*/  SEL R4, RZ, 0x1, P1 ;  /* 0x00000001ff047807 */ /* 0x000fc80000800000 */
[----:B------:R-:W-:Y:S02]  /*2a30*/  LOP3.LUT R10, R10, R4, RZ, 0x3c, !PT ;  /* 0x000000040a0a7212 */ /* 0x000fe400078e3cff */
[----:B--2---:R-:W-:-:S04]  /*2a40*/  SEL R0, RZ, 0x1, P0 ;  /* 0x00000001ff007807 */ /* 0x004fc80000000000 */
[----:B------:R-:W-:Y:S01]  /*2a50*/  LOP3.LUT R9, R9, R0, RZ, 0x3c, !PT ;  /* 0x0000000009097212 */ /* 0x000fe200078e3cff */
[----:B------:R-:W-:Y:S06]  /*2a60*/  @P3 BRA `(.L_x_44) ;  /* 0xfffffffc002c3947 */ /* 0x000fec000383ffff */
[----:B------:R-:W-:Y:S01]  /*2a70*/  ULEA UR5, UR6, UR37, 0x3 ;  /* 0x0000002506057291 */ /* 0x000fe2000f8e18ff */
[----:B------:R-:W-:-:S08]  /*2a80*/  SHF.L.U32 R2, R12, 0x1f, RZ ;  /* 0x0000001f0c027819 */ /* 0x000fd000000006ff */
[----:B------:R-:W1:Y:S02]  /*2a90*/  SYNCS.PHASECHK.TRANS64 P0, [UR5+0xa0], R2 ;  /* 0x0000a002ff0075a7 */ /* 0x000e640008001005 */
[----:B-1----:R-:W-:Y:S05]  /*2aa0*/  @P0 BRA `(.L_x_45) ;  /* 0x0000000000080947 */ /* 0x002fea0003800000 */
[----:B------:R-:W1:Y:S02]  /*2ab0*/  SYNCS.PHASECHK.TRANS64.TRYWAIT P0, [UR5+0xa0], R2 ;  /* 0x0000a002ff0075a7 */ /* 0x000e640008001105 */
[----:B-1----:R-:W-:Y:S05]  /*2ac0*/  @!P0 BRA `(.L_x_46) ;  /* 0x00000054008c8947 */ /* 0x002fea0003800000 */
.L_x_45:
[----:B------:R-:W-:-:S04]  /*2ad0*/  UIADD3 UR4, UPT, UPT, UR6, 0x1, URZ ;  /* 0x0000000106047890 */ /* 0x000fc8000fffe0ff */
[----:B------:R-:W-:-:S04]  /*2ae0*/  UISETP.NE.AND UP0, UPT, UR4, 0x2, UPT ;  /* 0x000000020400788c */ /* 0x000fc8000bf05270 */
[----:B------:R-:W-:Y:S02]  /*2af0*/  USEL UR7, URZ, 0x1, UP0 ;  /* 0x00000001ff077887 */ /* 0x000fe40008000000 */
[----:B------:R-:W-:-:S04]  /*2b00*/  USEL UR4, UR4, URZ, UP0 ;  /* 0x000000ff04047287 */ /* 0x000fc80008000000 */
[----:B------:R-:W-:Y:S01]  /*2b10*/  ULEA UR4, UR4, UR37, 0x3 ;  /* 0x0000002504047291 */ /* 0x000fe2000f8e18ff */
[----:B-1----:R-:W-:-:S04]  /*2b20*/  LOP3.LUT R2, R12, UR7, RZ, 0x3c, !PT ;  /* 0x000000070c027c12 */ /* 0x002fc8000f8e3cff */
[----:B------:R-:W-:-:S04]  /*2b30*/  SHF.L.U32 R0, R2, 0x1f, RZ ;  /* 0x0000001f02007819 */ /* 0x000fc800000006ff */
[----:B------:R-:W1:Y:S02]  /*2b40*/  SYNCS.PHASECHK.TRANS64 P0, [UR4+0xa0], R0 ;  /* 0x0000a000ff0075a7 */ /* 0x000e640008001004 */
[----:B-1----:R-:W-:Y:S05]  /*2b50*/  @P0 EXIT ;  /* 0x000000000000094d */ /* 0x002fea0003800000 */
[----:B------:R-:W-:Y:S02]  /*2b60*/  SHF.L.U32 R2, R2, 0x1f, RZ ;  /* 0x0000001f02027819 */ /* 0x000fe400000006ff */
[----:B------:R-:W-:-:S07]  /*2b70*/  MOV R0, UR4 ;  /* 0x0000000400007c02 */ /* 0x000fce0008000f00 */
.L_x_47:
[----:B-1----:R1:W2:Y:S02]  /*2b80*/  SYNCS.PHASECHK.TRANS64.TRYWAIT P0, [R0+URZ+0xa0], R2 ;  /* 0x0000a002000075a7 */ /* 0x0022a400080011ff */
[----:B--2---:R-:W-:Y:S05]  /*2b90*/  @!P0 NANOSLEEP.SYNCS 0x989680 ;  /* 0x009896800000895d */ /* 0x004fea0003900000 */
[----:B------:R-:W2:Y:S02]  /*2ba0*/  @!P0 SYNCS.PHASECHK.TRANS64 P0, [R0+URZ+0xa0], R2 ;  /* 0x0000a002000085a7 */ /* 0x000ea400080010ff */
[----:B--2---:R-:W-:Y:S05]  /*2bb0*/  @P0 EXIT ;  /* 0x000000000000094d */ /* 0x004fea0003800000 */
[----:B------:R-:W-:Y:S05]  /*2bc0*/  BRA `(.L_x_47) ;  /* 0xfffffffc00ec7947 */ /* 0x000fea000383ffff */
.L_x_40:
[----:B------:R-:W-:-:S09]  /*2bd0*/  UISETP.NE.AND UP1, UPT, UR8, URZ, UPT ;  /* 0x000000ff0800728c */ /* 0x000fd2000bf25270 */
[----:B------:R-:W-:Y:S05]  /*2be0*/  BRA.U UP1, `(.L_x_48) ;  /* 0x00000011013c7547 */ /* 0x000fea000b800000 */
[----:B------:R-:W-:Y:S01]  /*2bf0*/  UMOV UR4, 0x40 ;  /* 0x0000004000047882 */ /* 0x000fe20000000000 */
[----:B------:R-:W-:Y:S01]  /*2c00*/  NOP ;  /* 0x0000000000007918 */ /* 0x000fe20000000000 */
[----:B------:R-:W-:Y:S01]  /*2c10*/  ULEA UR4, UR37, UR4, 0x18 ;  /* 0x0000000425047291 */ /* 0x000fe2000f8ec0ff */
[----:B------:R-:W-:Y:S02]  /*2c20*/  UMOV UR5, 0x400 ;  /* 0x0000040000057882 */ /* 0x000fe40000000000 */
[----:B------:R-:W-:-:S06]  /*2c30*/  ULEA UR37, UR37, UR5, 0x18 ;  /* 0x0000000525257291 */ /* 0x000fcc000f8ec0ff */
[----:B------:R-:W1:Y:S02]  /*2c40*/  LDS.U8 R0, [UR4+0x1c] ;  /* 0x00001c04ff007984 */ /* 0x000e640008000000 */
[----:B-1----:R-:W-:-:S13]  /*2c50*/  ISETP.NE.AND P0, PT, R0, RZ, PT ;  /* 0x000000ff0000720c */ /* 0x002fda0003f05270 */
[----:B------:R-:W-:Y:S05]  /*2c60*/  @P0 BRA `(.L_x_49) ;  /* 0x0000000000580947 */ /* 0x000fea0003800000 */
[----:B------:R-:W-:-:S13]  /*2c70*/  ELECT P0, URZ, PT ;  /* 0x0000000000ff782f */ /* 0x000fda0003800000 */
[----:B------:R-:W-:Y:S05]  /*2c80*/  @!P0 BRA `(.L_x_50) ;  /* 0x0000000000608947 */ /* 0x000fea0003800000 */
[----:B------:R-:W-:Y:S01]  /*2c90*/  UMOV UR5, 0x10 ;  /* 0x0000001000057882 */ /* 0x000fe20000000000 */
[----:B------:R-:W-:Y:S01]  /*2ca0*/  HFMA2 R0, -RZ, RZ, 0, 5.9604644775390625e-08 ;  /* 0x00000001ff007431 */ /* 0x000fe200000001ff */
[----:B------:R-:W-:-:S03]  /*2cb0*/  MOV R2, 0xffff ;  /* 0x0000ffff00027802 */ /* 0x000fc60000000f00 */
[----:B------:R-:W-:Y:S04]  /*2cc0*/  DEPBAR.LE SB1, 0x36 ;  /* 0x00009d800000791a */ /* 0x000fe80000000000 */
[----:B------:R-:W1:Y:S02]  /*2cd0*/  UTCATOMSWS.FIND_AND_SET.ALIGN UP0, UR5, UR5 ;  /* 0x00000005000575e3 */ /* 0x000e640008000800 */
[----:B-1----:R-:W-:Y:S01]  /*2ce0*/  MOV R3, UR5 ;  /* 0x0000000500037c02 */ /* 0x002fe20008000f00 */
[----:B------:R-:W-:Y:S06]  /*2cf0*/  BRA.U UP0, `(.L_x_51) ;  /* 0x0000000100187547 */ /* 0x000fec000b800000 */
.L_x_52:
[----:B------:R-:W-:Y:S05]  /*2d00*/  NANOSLEEP 0x64 ;  /* 0x000000640000795d */ /* 0x000fea0003800000 */
[----:B------:R-:W-:-:S05]  /*2d10*/  UMOV UR5, 0x10 ;  /* 0x0000001000057882 */ /* 0x000fca0000000000 */
[----:B------:R-:W-:Y:S04]  /*2d20*/  DEPBAR.LE SB1, 0x36 ;  /* 0x00009d800000791a */ /* 0x000fe80000000000 */
[----:B------:R-:W1:Y:S02]  /*2d30*/  UTCATOMSWS.FIND_AND_SET.ALIGN UP0, UR5, UR5 ;  /* 0x00000005000575e3 */ /* 0x000e640008000800 */
[----:B-1----:R-:W-:Y:S01]  /*2d40*/  MOV R3, UR5 ;  /* 0x0000000500037c02 */ /* 0x002fe20008000f00 */
[----:B------:R-:W-:Y:S05]  /*2d50*/  BRA.U !UP0, `(.L_x_52) ;  /* 0xfffffffd08e87547 */ /* 0x000fea000b83ffff */
.L_x_51:
[-C--:B------:R-:W-:Y:S02]  /*2d60*/  SHF.L.U32 R2, R2, R3.reuse, RZ ;  /* 0x0000000302027219 */ /* 0x080fe400000006ff */
[----:B------:R-:W-:Y:S01]  /*2d70*/  SHF.L.U32 R0, R0, R3, RZ ;  /* 0x0000000300007219 */ /* 0x000fe200000006ff */
[----:B------:R-:W-:Y:S02]  /*2d80*/  IMAD.SHL.U32 R3, R3, 0x20, RZ ;  /* 0x0000002003037824 */ /* 0x000fe400078e00ff */
[----:B------:R1:W-:Y:S04]  /*2d90*/  ATOMS.OR RZ, [UR4+0x14], R2 ;  /* 0x00001402ffff798c */ /* 0x0003e8000b000004 */
[----:B------:R1:W-:Y:S04]  /*2da0*/  ATOMS.OR RZ, [UR4+0x18], R0 ;  /* 0x00001800ffff798c */ /* 0x0003e8000b000004 */
[----:B------:R1:W-:Y:S01]  /*2db0*/  STS [UR37+0x140], R3 ;  /* 0x00014003ff007988 */ /* 0x0003e20008000825 */
[----:B------:R-:W-:Y:S05]  /*2dc0*/  BRA `(.L_x_50) ;  /* 0x0000000000107947 */ /* 0x000fea0003800000 */
.L_x_49:
[----:B------:R-:W-:Y:S02]  /*2dd0*/  MOV R0, 0xffffffff ;  /* 0xffffffff00007802 */ /* 0x000fe40000000f00 */
[----:B------:R-:W-:-:S03]  /*2de0*/  MOV R2, 0x2e10 ;  /* 0x00002e1000027802 */ /* 0x000fc60000000f00 */
[----:B------:R1:W-:Y:S04]  /*2df0*/  STS [UR37+0x140], R0 ;  /* 0x00014000ff007988 */ /* 0x0003e80008000825 */
[----:B-1-3-5:R-:W-:Y:S05]  /*2e00*/  CALL.REL.NOINC `($__internal_1_$__cuda_sm10x_tcgen05_guardrail_trap_phase_invalid_during_alloc) ;  /* 0x0000005800d47944 */ /* 0x02afea0003c00000 */
.L_x_50:
[----:B------:R-:W-:Y:S05]  /*2e10*/  WARPSYNC.ALL ;  /* 0x0000000000007948 */ /* 0x000fea0003800000 */
[----:B------:R-:W2:Y:S01]  /*2e20*/  S2UR UR5, SR_CgaCtaId ;  /* 0x00000000000579c3 */ /* 0x000ea20000008800 */
[----:B------:R-:W-:Y:S01]  /*2e30*/  UMOV UR4, 0x400 ;  /* 0x0000040000047882 */ /* 0x000fe20000000000 */
[----:B------:R-:W-:-:S06]  /*2e40*/  NOP ;  /* 0x0000000000007918 */ /* 0x000fcc0000000000 */
[----:B------:R-:W-:Y:S06]  /*2e50*/  BAR.ARV 0x6, 0xa0 ;  /* 0x0182800000007b1d */ /* 0x000fec0000002000 */
[----:B------:R-:W4:Y:S01]  /*2e60*/  LDCU UR7, c[0x0][0x38c] ;  /* 0x00007180ff0777ac */ /* 0x000f220008000800 */
[----:B------:R-:W-:Y:S01]  /*2e70*/  IMAD.MOV.U32 R11, RZ, RZ, 0x1 ;  /* 0x00000001ff0b7424 */ /* 0x000fe200078e00ff */
[----:B------:R-:W-:Y:S01]  /*2e80*/  CS2R R8, SRZ ;  /* 0x0000000000087805 */ /* 0x000fe2000001ff00 */
[----:B------:R-:W-:Y:S01]  /*2e90*/  IMAD.MOV.U32 R10, RZ, RZ, RZ ;  /* 0x000000ffff0a7224 */ /* 0x000fe200078e00ff */
[----:B------:R-:W3:Y:S01]  /*2ea0*/  LDCU UR6, c[0x0][0x38c] ;  /* 0x00007180ff0677ac */ /* 0x000ee20008000800 */
[----:B------:R-:W-:Y:S01]  /*2eb0*/  UMOV UR15, URZ ;  /* 0x000000ff000f7c82 */ /* 0x000fe20008000000 */
[----:B------:R-:W-:Y:S01]  /*2ec0*/  UMOV UR14, URZ ;  /* 0x000000ff000e7c82 */ /* 0x000fe20008000000 */
[----:B--2---:R-:W-:Y:S01]  /*2ed0*/  ULEA UR5, UR5, UR4, 0x18 ;  /* 0x0000000405057291 */ /* 0x004fe2000f8ec0ff */
[----:B------:R-:W-:Y:S01]  /*2ee0*/  UMOV UR32, 0x0 ;  /* 0x0000000000207882 */ /* 0x000fe20000000000 */
[----:B------:R-:W-:-:S02]  /*2ef0*/  UMOV UR33, 0x4200910 ;  /* 0x0420091000217882 */ /* 0x000fc40000000000 */
[----:B------:R-:W-:Y:S02]  /*2f00*/  UIADD3 UR9, UPT, UPT, UR5, 0x8800, URZ ;  /* 0x0000880005097890 */ /* 0x000fe4000fffe0ff */
[----:B------:R-:W-:Y:S02]  /*2f10*/  UIADD3 UR10, UPT, UPT, UR5, 0x18800, URZ ;  /* 0x00018800050a7890 */ /* 0x000fe4000fffe0ff */
[----:B----4-:R-:W-:Y:S01]  /*2f20*/  UIADD3 UR7, UPT, UPT, UR7, 0x3f, URZ ;  /* 0x0000003f07077890 */ /* 0x010fe2000fffe0ff */
[----:B-1----:R-:W1:Y:S01]  /*2f30*/  LDS R0, [UR5+0x140] ;  /* 0x00014005ff007984 */ /* 0x002e620008000800 */
[----:B------:R-:W-:Y:S02]  /*2f40*/  USHF.R.U32.HI UR9, URZ, 0x4, UR9 ;  /* 0x00000004ff097899 */ /* 0x000fe40008011609 */
[----:B------:R-:W-:Y:S02]  /*2f50*/  USHF.R.S32.HI UR4, URZ, 0x1f, UR7 ;  /* 0x0000001fff047899 */ /* 0x000fe40008011407 */
[----:B------:R-:W-:-:S02]  /*2f60*/  USHF.R.U32.HI UR10, URZ, 0x4, UR10 ;  /* 0x00000004ff0a7899 */ /* 0x000fc4000801160a */
[----:B------:R-:W-:Y:S02]  /*2f70*/  ULEA.HI UR4, UR4, UR7, URZ, 0x6 ;  /* 0x0000000704047291 */ /* 0x000fe4000f8f30ff */
[----:B------:R-:W-:Y:S02]  /*2f80*/  ULOP3.LUT UR9, UR9, 0x3fff, URZ, 0xc0, !UPT ;  /* 0x00003fff09097892 */ /* 0x000fe4000f8ec0ff */
[----:B------:R-:W-:Y:S02]  /*2f90*/  USHF.R.S32.HI UR4, URZ, 0x6, UR4 ;  /* 0x00000006ff047899 */ /* 0x000fe40008011404 */
[----:B------:R-:W-:Y:S02]  /*2fa0*/  ULOP3.LUT UR10, UR10, 0x3fff, URZ, 0xc0, !UPT ;  /* 0x00003fff0a0a7892 */ /* 0x000fe4000f8ec0ff */
[----:B------:R-:W-:Y:S01]  /*2fb0*/  UISETP.LT.AND UP0, UPT, UR4, 0x1, UPT ;  /* 0x000000010400788c */ /* 0x000fe2000bf01270 */
[----:B------:R-:W-:Y:S01]  /*2fc0*/  UMOV UR30, 0x0 ;  /* 0x00000000001e7882 */ /* 0x000fe20000000000 */
[----:B------:R-:W-:-:S02]  /*2fd0*/  UMOV UR31, 0x4200910 ;  /* 0x04200910001f7882 */ /* 0x000fc40000000000 */
[----:B------:R-:W-:Y:S01]  /*2fe0*/  USEL UR8, UR4, 0x1, !UP0 ;  /* 0x0000000104087887 */ /* 0x000fe2000c000000 */
[----:B------:R-:W-:Y:S01]  /*2ff0*/  UMOV UR28, 0x0 ;  /* 0x00000000001c7882 */ /* 0x000fe20000000000 */
[----:B------:R-:W-:Y:S01]  /*3000*/  UMOV UR29, 0x4200910 ;  /* 0x04200910001d7882 */ /* 0x000fe20000000000 */
[----:B------:R-:W-:Y:S01]  /*3010*/  UMOV UR26, 0x0 ;  /* 0x00000000001a7882 */ /* 0x000fe20000000000 */
[----:B------:R-:W-:Y:S01]  /*3020*/  UMOV UR27, 0x4200910 ;  /* 0x04200910001b7882 */ /* 0x000fe20000000000 */
[----:B------:R-:W-:Y:S01]  /*3030*/  UMOV UR24, 0x0 ;  /* 0x0000000000187882 */ /* 0x000fe20000000000 */
[----:B------:R-:W-:Y:S01]  /*3040*/  UMOV UR25, 0x4200910 ;  /* 0x0420091000197882 */ /* 0x000fe20000000000 */
[----:B------:R-:W-:Y:S01]  /*3050*/  UMOV UR22, 0x0 ;  /* 0x0000000000167882 */ /* 0x000fe20000000000 */
[----:B------:R-:W-:Y:S01]  /*3060*/  UMOV UR23, 0x4200910 ;  /* 0x0420091000177882 */ /* 0x000fe20000000000 */
[----:B------:R-:W-:Y:S02]  /*3070*/  ULOP3.LUT UR9, UR9, 0x10000, URZ, 0xfc, !UPT ;  /* 0x0001000009097892 */ /* 0x000fe4000f8efcff */
[----:B------:R-:W-:-:S02]  /*3080*/  ULOP3.LUT UR10, UR10, 0x10000, URZ, 0xfc, !UPT ;  /* 0x000100000a0a7892 */ /* 0x000fc4000f8efcff */
[----:B------:R-:W-:Y:S02]  /*3090*/  UIADD3 UR8, UPT, UPT, -UR8, URZ, URZ ;  /* 0x000000ff08087290 */ /* 0x000fe4000fffe1ff */
[----:B---3--:R-:W-:Y:S01]  /*30a0*/  UISETP.GE.AND UP3, UPT, UR6, 0x1, UPT ;  /* 0x000000010600788c */ /* 0x008fe2000bf66270 */
[----:B------:R-:W-:Y:S01]  /*30b0*/  UMOV UR20, 0x0 ;  /* 0x0000000000147882 */ /* 0x000fe20000000000 */
[----:B------:R-:W-:Y:S01]  /*30c0*/  UMOV UR21, 0x4200910 ;  /* 0x0420091000157882 */ /* 0x000fe20000000000 */
[----:B------:R-:W-:Y:S01]  /*30d0*/  UMOV UR18, 0x0 ;  /* 0x0000000000127882 */ /* 0x000fe20000000000 */
[----:B-1----:R-:W-:Y:S01]  /*30e0*/  R2UR UR16, R0 ;  /* 0x00000000001072ca */ /* 0x002fe200000e0000 */
[----:B------:R-:W-:-:S14]  /*30f0*/  UMOV UR19, 0x4200910 ;  /* 0x0420091000137882 */ /* 0x000fdc0000000000 */
.L_x_59:
[----:B------:R-:W-:Y:S02]  /*3100*/  LEA R0, R10, UR5, 0x3 ;  /* 0x000000050a007c11 */ /* 0x000fe4000f8e18ff */
[----:B------:R-:W-:Y:S02]  /*3110*/  SHF.L.U32 R2, R9, 0x1f, RZ ;  /* 0x0000001f09027819 */ /* 0x000fe400000006ff */
[----:B------:R-:W-:Y:S01]  /*3120*/  PLOP3.LUT P0, PT, PT, PT, UP3, 0x80, 0x8 ;  /* 0x000000000008781c */ /* 0x000fe20003f0f038 */
[----:B------:R-:W-:Y:S01]  /*3130*/  VIADD R3, R0, 0xa0 ;  /* 0x000000a000037836 */ /* 0x000fe20000000000 */
[----:B-1----:R-:W1:Y:S02]  /*3140*/  SYNCS.PHASECHK.TRANS64.TRYWAIT P1, [R0+URZ+0x90], R2 ;  /* 0x00009002000075a7 */ /* 0x002e6400080211ff */
[----:B-1-3--:R-:W-:Y:S09]  /*3150*/  @!P1 BRA `(.L_x_53) ;  /* 0x0000005000009947 */ /* 0x00aff20003800000 */
.L_x_146:
[----:B------:R-:W-:Y:S01]  /*3160*/  LEA R4, R10, UR5, 0x4 ;  /* 0x000000050a047c11 */ /* 0x000fe2000f8e20ff */
[----:B------:R-:W-:Y:S01]  /*3170*/  @UP3 ULEA UR7, UR14, UR5, 0x3 ;  /* 0x000000050e073291 */ /* 0x000fe2000f8e18ff */
[----:B------:R-:W-:Y:S01]  /*3180*/  PLOP3.LUT P2, PT, PT, PT, PT, 0x80, 0x8 ;  /* 0x000000000008781c */ /* 0x000fe20003f4f070 */
[----:B------:R-:W-:Y:S01]  /*3190*/  ULEA UR6, UR15, UR5, 0x3 ;  /* 0x000000050f067291 */ /* 0x000fe2000f8e18ff */
[----:B------:R-:W-:Y:S01]  /*31a0*/  PRMT R3, RZ, 0x654, R3 ;  /* 0x00000654ff037816 */ /* 0x000fe20000000003 */
[----:B------:R-:W-:Y:S01]  /*31b0*/  ULEA.HI UR11, UR15, UR15, URZ, 0x1 ;  /* 0x0000000f0f0b7291 */ /* 0x000fe2000f8f08ff */
[----:B------:R-:W2:Y:S01]  /*31c0*/  LDS.128 R4, [R4+0x120] ;  /* 0x0001200004047984 */ /* 0x000ea20000000c00 */
[----:B-1----:R-:W-:Y:S02]  /*31d0*/  @P0 SHF.L.U32 R2, R8, 0x1f, RZ ;  /* 0x0000001f08020819 */ /* 0x002fe400000006ff */
[----:B------:R-:W-:Y:S01]  /*31e0*/  SHF.L.U32 R0, R11, 0x1f, RZ ;  /* 0x0000001f0b007819 */ /* 0x000fe200000006ff */
[----:B------:R-:W-:Y:S01]  /*31f0*/  @!PT LDS RZ, [RZ] ;  /* 0x00000000fffff984 */ /* 0x000fe20000000800 */
[----:B------:R-:W-:Y:S01]  /*3200*/  @!PT LDS RZ, [RZ] ;  /* 0x00000000fffff984 */ /* 0x000fe20000000800 */
[----:B------:R-:W-:Y:S01]  /*3210*/  @!PT LDS RZ, [RZ] ;  /* 0x00000000fffff984 */ /* 0x000fe20000000800 */
[----:B------:R-:W-:Y:S01]  /*3220*/  @!PT LDS RZ, [RZ] ;  /* 0x00000000fffff984 */ /* 0x000fe20000000800 */
[----:B------:R1:W-:Y:S06]  /*3230*/  MEMBAR.ALL.CTA ;  /* 0x0000000000007992 */ /* 0x0003ec0000008000 */
[----:B-1----:R-:W1:Y:S02]  /*3240*/  FENCE.VIEW.ASYNC.S ;  /* 0x00000000000073c6 */ /* 0x002e640000000000 */
[----:B-1----:R1:W-:Y:S01]  /*3250*/  SYNCS.ARRIVE.TRANS64.RED.A1T0 RZ, [R3+URZ], RZ ;  /* 0x000000ff03ff79a7 */ /* 0x0023e200081004ff */
[----:B------:R1:W3:Y:S01]  /*3260*/  @P0 SYNCS.PHASECHK.TRANS64.TRYWAIT P2, [UR7], R2 ;  /* 0x00000002ff0005a7 */ /* 0x0002e20008041107 */
[----:B------:R-:W-:-:S02]  /*3270*/  USHF.L.U32 UR7, UR11, 0x6, URZ ;  /* 0x000000060b077899 */ /* 0x000fc400080006ff */
[----:B------:R-:W-:Y:S01]  /*3280*/  ULOP3.LUT UR11, UR11, 0xffe, URZ, 0xc0, !UPT ;  /* 0x00000ffe0b0b7892 */ /* 0x000fe2000f8ec0ff */
[----:B--2---:R-:W-:Y:S01]  /*3290*/  LOP3.LUT P1, RZ, R6, 0x1, RZ, 0xc0, !PT ;  /* 0x0000000106ff7812 */ /* 0x004fe2000782c0ff */
[----:B------:R-:W-:Y:S02]  /*32a0*/  ULOP3.LUT UR7, UR7, 0xffffff80, URZ, 0xc0, !UPT ;  /* 0xffffff8007077892 */ /* 0x000fe4000f8ec0ff */
[----:B------:R-:W-:Y:S02]  /*32b0*/  UIADD3 UR11, UPT, UPT, -UR11, UR15, URZ ;  /* 0x0000000f0b0b7290 */ /* 0x000fe4000fffe1ff */
[----:B------:R-:W-:-:S04]  /*32c0*/  UIADD3 UR7, UPT, UPT, UR16, UR7, URZ ;  /* 0x0000000710077290 */ /* 0x000fc8000fffe0ff */
[----:B------:R-:W-:Y:S01]  /*32d0*/  ULEA UR7, UR11, UR7, 0x14 ;  /* 0x000000070b077291 */ /* 0x000fe2000f8ea0ff */
[----:B------:R-:W2:Y:S02]  /*32e0*/  SYNCS.PHASECHK.TRANS64.TRYWAIT P0, [UR6+0xd0], R0 ;  /* 0x0000d000ff0075a7 */ /* 0x000ea40008001106 */
[----:B-123--:R-:W-:Y:S09]  /*32f0*/  @!P0 BRA `(.L_x_54) ;  /* 0x0000004c00ac8947 */ /* 0x00eff20003800000 */
.L_x_148:
[----:B------:R-:W-:Y:S01]  /*3300*/  IADD3 R10, PT, PT, R10, 0x1, RZ ;  /* 0x000000010a0a7810 */ /* 0x000fe20007ffe0ff */
[----:B------:R-:W-:Y:S06]  /*3310*/  BRA.U !UP3, `(.L_x_55) ;  /* 0x000000050b107547 */ /* 0x000fec000b800000 */
[----:B------:R-:W-:Y:S01]  /*3320*/  UPLOP3.LUT UP4, UPT, UPT, UPT, UPT, 0x40, 0x4 ;  /* 0x000000000004789c */ /* 0x000fe20003f8e870 */
[----:B------:R-:W-:Y:S01]  /*3330*/  UMOV UR13, UR8 ;  /* 0x00000008000d7c82 */ /* 0x000fe20008000000 */
[----:B------:R-:W-:Y:S01]  /*3340*/  UMOV UR12, UR4 ;  /* 0x00000004000c7c82 */ /* 0x000fe20008000000 */
[----:B------:R-:W-:-:S08]  /*3350*/  UMOV UR17, UR14 ;  /* 0x0000000e00117c82 */ /* 0x000fd00008000000 */
.L_x_58:
[----:B------:R-:W-:Y:S02]  /*3360*/  UIADD3 UR13, UPT, UPT, UR13, 0x1, URZ ;  /* 0x000000010d0d7890 */ /* 0x000fe4000fffe0ff */
[----:B--2---:R-:W-:Y:S02]  /*3370*/  ULEA UR11, UR17, UR5, 0x3 ;  /* 0x00000005110b7291 */ /* 0x004fe4000f8e18ff */
[----:B------:R-:W-:Y:S01]  /*3380*/  UISETP.NE.AND UP0, UPT, UR13, URZ, UPT ;  /* 0x000000ff0d00728c */ /* 0x000fe2000bf05270 */
[----:B---3--:R-:W-:Y:S10]  /*3390*/  @P2 BRA `(.L_x_56) ;  /* 0x00000000000c2947 */ /* 0x008ff40003800000 */
[----:B-1----:R-:W-:Y:S04]  /*33a0*/  SHF.L.U32 R2, R8, 0x1f, RZ ;  /* 0x0000001f08027819 */ /* 0x002fe800000006ff */
[----:B------:R-:W1:Y:S02]  /*33b0*/  SYNCS.PHASECHK.TRANS64.TRYWAIT P0, [UR11], R2 ;  /* 0x00000002ff0075a7 */ /* 0x000e64000800110b */
[----:B-1----:R-:W-:Y:S05]  /*33c0*/  @!P0 BRA `(.L_x_57) ;  /* 0x0000004c00908947 */ /* 0x002fea0003800000 */
.L_x_56:
[----:B------:R-:W-:Y:S01]  /*33d0*/  UISETP.NE.AND UP1, UPT, UR12, 0x1, UPT ;  /* 0x000000010c00788c */ /* 0x000fe2000bf25270 */
[----:B------:R-:W-:Y:S01]  /*33e0*/  PLOP3.LUT P2, PT, PT, PT, PT, 0x80, 0x8 ;  /* 0x000000000008781c */ /* 0x000fe20003f4f070 */
[----:B------:R-:W-:Y:S02]  /*33f0*/  UIADD3 UR14, UPT, UPT, UR17, 0x1, URZ ;  /* 0x00000001110e7890 */ /* 0x000fe4000fffe0ff */
[----:B------:R-:W-:Y:S02]  /*3400*/  ULEA UR64, UR17, UR10, 0xb ;  /* 0x0000000a11407291 */ /* 0x000fe4000f8e58ff */
[----:B------:R-:W-:Y:S01]  /*3410*/  UISETP.NE.AND UP2, UPT, UR14, 0x4, UPT ;  /* 0x000000040e00788c */ /* 0x000fe2000bf45270 */
[----:B------:R-:W-:Y:S01]  /*3420*/  PLOP3.LUT P0, PT, PT, PT, UP1, 0x80, 0x8 ;  /* 0x000000000008781c */ /* 0x000fe20003f0f018 */
[----:B------:R-:W-:Y:S02]  /*3430*/  ULEA UR62, UR17, UR9, 0xa ;  /* 0x00000009113e7291 */ /* 0x000fe4000f8e50ff */
[----:B------:R-:W-:Y:S02]  /*3440*/  USEL UR35, URZ, 0x1, UP2 ;  /* 0x00000001ff237887 */ /* 0x000fe40009000000 */
[----:B------:R-:W-:Y:S02]  /*3450*/  USEL UR14, UR14, URZ, UP2 ;  /* 0x000000ff0e0e7287 */ /* 0x000fe40009000000 */
[----:B------:R-:W-:Y:S02]  /*3460*/  UIADD3 UR60, UPT, UPT, UR64, 0x2, URZ ;  /* 0x00000002403c7890 */ /* 0x000fe4000fffe0ff */
[----:B------:R-:W-:Y:S01]  /*3470*/  @UP1 ULEA UR34, UR14, UR5, 0x3 ;  /* 0x000000050e221291 */ /* 0x000fe2000f8e18ff */
[----:B------:R-:W-:Y:S01]  /*3480*/  LOP3.LUT R8, R8, UR35, RZ, 0x3c, !PT ;  /* 0x0000002308087c12 */ /* 0x000fe2000f8e3cff */
[----:B------:R-:W-:Y:S02]  /*3490*/  UIADD3 UR58, UPT, UPT, UR62, 0x2, URZ ;  /* 0x000000023e3a7890 */ /* 0x000fe4000fffe0ff */
[----:B------:R-:W-:Y:S01]  /*34a0*/  UIADD3 UR56, UPT, UPT, UR64, 0x4, URZ ;  /* 0x0000000440387890 */ /* 0x000fe2000fffe0ff */
[----:B-1----:R-:W-:Y:S01]  /*34b0*/  @P0 SHF.L.U32 R0, R8, 0x1f, RZ ;  /* 0x0000001f08000819 */ /* 0x002fe200000006ff */
[----:B------:R-:W-:Y:S02]  /*34c0*/  UIADD3 UR54, UPT, UPT, UR62, 0x4, URZ ;  /* 0x000000043e367890 */ /* 0x000fe4000fffe0ff */
[----:B------:R-:W-:Y:S01]  /*34d0*/  UIADD3 UR52, UPT, UPT, UR64, 0x6, URZ ;  /* 0x0000000640347890 */ /* 0x000fe2000fffe0ff */
[----:B------:R2:W3:Y:S01]  /*34e0*/  @P0 SYNCS.PHASECHK.TRANS64.TRYWAIT P2, [UR34], R0 ;  /* 0x00000000ff0005a7 */ /* 0x0004e20008041122 */
[----:B------:R-:W-:Y:S02]  /*34f0*/  UIADD3 UR50, UPT, UPT, UR62, 0x6, URZ ;  /* 0x000000063e327890 */ /* 0x000fe4000fffe0ff */
        /* <DEDUP_REMOVED lines=9> */
[----:B------:R-:W-:Y:S01]  /*3590*/  UIADD3 UR12, UPT, UPT, UR12, -0x1, URZ ;  /* 0xffffffff0c0c7890 */ /* 0x000fe2000fffe0ff */
[----:B------:R-:W-:Y:S01]  /*35a0*/  UMOV UR65, 0x40004040 ;  /* 0x4000404000417882 */ /* 0x000fe20000000000 */
[----:B------:R-:W-:Y:S01]  /*35b0*/  UMOV UR63, 0x40004040 ;  /* 0x40004040003f7882 */ /* 0x000fe20000000000 */
[----:B------:R-:W-:Y:S01]  /*35c0*/  UMOV UR61, 0x40004040 ;  /* 0x40004040003d7882 */ /* 0x000fe20000000000 */
[----:B------:R2:W-:Y:S01]  /*35d0*/  UTCHMMA gdesc[UR62], gdesc[UR64], tmem[UR7], tmem[UR32], idesc[UR33], UP4 ;  /* 0x00ff20403e0075ea */ /* 0x0005e2000a000007 */
[----:B------:R-:W-:Y:S01]  /*35e0*/  UPLOP3.LUT UP4, UPT, UPT, UPT, UPT, 0x80, 0x8 ;  /* 0x000000000008789c */ /* 0x000fe20003f8f070 */
[----:B------:R-:W-:Y:S01]  /*35f0*/  UMOV UR59, 0x40004040 ;  /* 0x40004040003b7882 */ /* 0x000fe20000000000 */
[----:B------:R-:W-:Y:S01]  /*3600*/  UMOV UR57, 0x40004040 ;  /* 0x4000404000397882 */ /* 0x000fe20000000000 */
[----:B------:R2:W-:Y:S01]  /*3610*/  UTCHMMA gdesc[UR58], gdesc[UR60], tmem[UR7], tmem[UR30], idesc[UR31], UPT ;  /* 0x00ff1e3c3a0075ea */ /* 0x0005e2000b800007 */
        /* <DEDUP_REMOVED lines=14> */
[----:B------:R-:W-:Y:S01]  /*3700*/  UMOV UR35, 0x40004040 ;  /* 0x4000404000237882 */ /* 0x000fe20000000000 */
[----:B------:R2:W-:Y:S01]  /*3710*/  UTCHMMA gdesc[UR38], gdesc[UR40], tmem[UR7], tmem[UR20], idesc[UR21], UPT ;  /* 0x00ff1428260075ea */ /* 0x0005e2000b800007 */
[----:B------:R2:W-:Y:S01]  /*3720*/  UTCHMMA gdesc[UR34], gdesc[UR36], tmem[UR7], tmem[UR18], idesc[UR19], UPT ;  /* 0x00ff1224220075ea */ /* 0x0005e2000b800007 */
[----:B------:R2:W-:Y:S01]  /*3730*/  UTCBAR [UR11], URZ ;  /* 0x000000ff0b0073e9 */ /* 0x0005e200080000ff */
[----:B------:R-:W-:Y:S01]  /*3740*/  UMOV UR17, UR14 ;  /* 0x0000000e00117c82 */ /* 0x000fe20008000000 */
[----:B------:R-:W-:Y:S05]  /*3750*/  BRA.U UP0, `(.L_x_58) ;  /* 0xfffffffd00007547 */ /* 0x000fea000b83ffff */
.L_x_55:
[----:B------:R-:W-:Y:S01]  /*3760*/  UIADD3 UR15, UPT, UPT, UR15, 0x1, URZ ;  /* 0x000000010f0f7890 */ /* 0x000fe2000fffe0ff */
[C---:B------:R-:W-:Y:S01]  /*3770*/  ISETP.NE.AND P0, PT, R10.reuse, 0x2, PT ;  /* 0x000000020a00780c */ /* 0x040fe20003f05270 */
[----:B--2---:R-:W-:Y:S02]  /*3780*/  UIADD3 UR7, UPT, UPT, UR6, 0xb0, URZ ;  /* 0x000000b006077890 */ /* 0x004fe4000fffe0ff */
[----:B------:R-:W-:Y:S01]  /*3790*/  UISETP.NE.AND UP0, UPT, UR15, 0x4, UPT ;  /* 0x000000040f00788c */ /* 0x000fe2000bf05270 */
[----:B-1----:R-:W-:Y:S02]  /*37a0*/  SEL R0, RZ, 0x1, P0 ;  /* 0x00000001ff007807 */ /* 0x002fe40000000000 */
[----:B------:R-:W-:Y:S01]  /*37b0*/  SEL R10, R10, RZ, P0 ;  /* 0x000000ff0a0a7207 */ /* 0x000fe20000000000 */
[----:B------:R-:W-:Y:S01]  /*37c0*/  USEL UR6, URZ, 0x1, UP0 ;  /* 0x00000001ff067887 */ /* 0x000fe20008000000 */
[----:B------:R-:W-:Y:S01]  /*37d0*/  LOP3.LUT R9, R9, R0, RZ, 0x3c, !PT ;  /* 0x0000000009097212 */ /* 0x000fe200078e3cff */
[----:B------:R-:W-:Y:S01]  /*37e0*/  USEL UR15, UR15, URZ, UP0 ;  /* 0x000000ff0f0f7287 */ /* 0x000fe20008000000 */
[----:B------:R1:W-:Y:S03]  /*37f0*/  UTCBAR [UR7], URZ ;  /* 0x000000ff070073e9 */ /* 0x0003e600080000ff */
[----:B------:R-:W-:Y:S01]  /*3800*/  LOP3.LUT R11, R11, UR6, RZ, 0x3c, !PT ;  /* 0x000000060b0b7c12 */ /* 0x000fe2000f8e3cff */
[----:B------:R-:W-:Y:S07]  /*3810*/  @P1 BRA `(.L_x_59) ;  /* 0xfffffff800381947 */ /* 0x000fee000383ffff */
[----:B------:R-:W2:Y:S01]  /*3820*/  S2UR UR4, SR_CgaCtaId ;  /* 0x00000000000479c3 */ /* 0x000ea20000008800 */
[----:B------:R-:W-:Y:S01]  /*3830*/  ELECT P0, URZ, PT ;  /* 0x0000000000ff782f */ /* 0x000fe20003800000 */
[----:B------:R-:W-:Y:S01]  /*3840*/  IMAD.MOV.U32 R0, RZ, RZ, 0x1 ;  /* 0x00000001ff007424 */ /* 0x000fe200078e00ff */
[----:B------:R-:W-:Y:S01]  /*3850*/  UIADD3 UR5, UPT, UPT, UR5, 0xd0, URZ ;  /* 0x000000d005057890 */ /* 0x000fe2000fffe0ff */
[----:B------:R-:W-:Y:S01]  /*3860*/  SHF.L.U32 R2, R11, 0x1f, RZ ;  /* 0x0000001f0b027819 */ /* 0x000fe200000006ff */
[----:B------:R-:W-:-:S03]  /*3870*/  UMOV UR6, 0x40 ;  /* 0x0000004000067882 */ /* 0x000fc60000000000 */
[----:B------:R-:W-:Y:S01]  /*3880*/  UVIRTCOUNT.DEALLOC.SMPOOL 0x80 ;  /* 0x000000800000784c */ /* 0x000fe20000000000 */
[----:B--2---:R-:W-:Y:S02]  /*3890*/  ULEA UR4, UR4, UR6, 0x18 ;  /* 0x0000000604047291 */ /* 0x004fe4000f8ec0ff */
[----:B------:R-:W-:-:S07]  /*38a0*/  ULEA UR6, UR15, UR5, 0x3 ;  /* 0x000000050f067291 */ /* 0x000fce000f8e18ff */
[----:B------:R2:W-:Y:S02]  /*38b0*/  @P0 STS.U8 [UR4+0x1c], R0 ;  /* 0x00001c00ff000988 */ /* 0x0005e40008000004 */
[----:B------:R-:W4:Y:S02]  /*38c0*/  SYNCS.PHASECHK.TRANS64.TRYWAIT P0, [UR6], R2 ;  /* 0x00000002ff0075a7 */ /* 0x000f240008001106 */
[----:B--2-4-:R-:W-:Y:S05]  /*38d0*/  @!P0 BRA `(.L_x_60) ;  /* 0x0000004800648947 */ /* 0x014fea0003800000 */
.L_x_151:
[----:B-1----:R-:W-:-:S04]  /*38e0*/  UIADD3 UR7, UPT, UPT, UR15, 0x1, URZ ;  /* 0x000000010f077890 */ /* 0x002fc8000fffe0ff */
[----:B------:R-:W-:-:S04]  /*38f0*/  UISETP.NE.AND UP0, UPT, UR7, 0x4, UPT ;  /* 0x000000040700788c */ /* 0x000fc8000bf05270 */
[----:B------:R-:W-:Y:S02]  /*3900*/  USEL UR8, URZ, 0x1, UP0 ;  /* 0x00000001ff087887 */ /* 0x000fe40008000000 */
[----:B------:R-:W-:-:S04]  /*3910*/  USEL UR7, UR7, URZ, UP0 ;  /* 0x000000ff07077287 */ /* 0x000fc80008000000 */
[----:B------:R-:W-:Y:S01]  /*3920*/  ULEA UR6, UR7, UR5, 0x3 ;  /* 0x0000000507067291 */ /* 0x000fe2000f8e18ff */
[----:B--2---:R-:W-:-:S04]  /*3930*/  LOP3.LUT R2, R11, UR8, RZ, 0x3c, !PT ;  /* 0x000000080b027c12 */ /* 0x004fc8000f8e3cff */
[----:B------:R-:W-:-:S04]  /*3940*/  SHF.L.U32 R3, R2, 0x1f, RZ ;  /* 0x0000001f02037819 */ /* 0x000fc800000006ff */
[----:B------:R-:W1:Y:S02]  /*3950*/  SYNCS.PHASECHK.TRANS64.TRYWAIT P0, [UR6], R3 ;  /* 0x00000003ff0075a7 */ /* 0x000e640008001106 */
[----:B-1----:R-:W-:Y:S05]  /*3960*/  @!P0 BRA `(.L_x_61) ;  /* 0x0000004800588947 */ /* 0x002fea0003800000 */
.L_x_153:
        /* <DEDUP_REMOVED lines=9> */
.L_x_155:
[----:B------:R-:W-:-:S04]  /*3a00*/  UIADD3 UR7, UPT, UPT, UR7, 0x1, URZ ;  /* 0x0000000107077890 */ /* 0x000fc8000fffe0ff */
[----:B------:R-:W-:-:S04]  /*3a10*/  UISETP.NE.AND UP0, UPT, UR7, 0x4, UPT ;  /* 0x000000040700788c */ /* 0x000fc8000bf05270 */
[----:B------:R-:W-:Y:S02]  /*3a20*/  USEL UR6, URZ, 0x1, UP0 ;  /* 0x00000001ff067887 */ /* 0x000fe40008000000 */
[----:B------:R-:W-:-:S04]  /*3a30*/  USEL UR7, UR7, URZ, UP0 ;  /* 0x000000ff07077287 */ /* 0x000fc80008000000 */
[----:B------:R-:W-:Y:S01]  /*3a40*/  ULEA UR7, UR7, UR5, 0x3 ;  /* 0x0000000507077291 */ /* 0x000fe2000f8e18ff */
[----:B------:R-:W-:-:S04]  /*3a50*/  LOP3.LUT R2, R2, UR6, RZ, 0x3c, !PT ;  /* 0x0000000602027c12 */ /* 0x000fc8000f8e3cff */
[----:B------:R-:W-:-:S04]  /*3a60*/  SHF.L.U32 R2, R2, 0x1f, RZ ;  /* 0x0000001f02027819 */ /* 0x000fc800000006ff */
[----:B------:R-:W2:Y:S02]  /*3a70*/  SYNCS.PHASECHK.TRANS64.TRYWAIT P0, [UR7], R2 ;  /* 0x00000002ff0075a7 */ /* 0x000ea40008001107 */
[----:B--2---:R-:W-:Y:S05]  /*3a80*/  @!P0 BRA `(.L_x_63) ;  /* 0x0000004800408947 */ /* 0x004fea0003800000 */
.L_x_157:
[----:B------:R-:W-:Y:S01]  /*3a90*/  NOP ;  /* 0x0000000000007918 */ /* 0x000fe20000000000 */
[----:B-1----:R-:W1:Y:S01]  /*3aa0*/  LDS R0, [UR4+0x14] ;  /* 0x00001404ff007984 */ /* 0x002e620008000800 */
[----:B------:R-:W-:Y:S01]  /*3ab0*/  ULOP3.LUT UR6, UR16, 0xffff, URZ, 0xc0, !UPT ;  /* 0x0000ffff10067892 */ /* 0x000fe2000f8ec0ff */
[----:B------:R-:W-:Y:S01]  /*3ac0*/  UMOV UR8, 0xffff ;  /* 0x0000ffff00087882 */ /* 0x000fe20000000000 */
[----:B------:R-:W-:Y:S02]  /*3ad0*/  UMOV UR5, 0x1 ;  /* 0x0000000100057882 */ /* 0x000fe40000000000 */
[----:B------:R-:W-:-:S04]  /*3ae0*/  USHF.R.U32.HI UR6, URZ, 0x5, UR6 ;  /* 0x00000005ff067899 */ /* 0x000fc80008011606 */
[----:B------:R-:W-:Y:S02]  /*3af0*/  USHF.L.U32 UR8, UR8, UR6, URZ ;  /* 0x0000000608087299 */ /* 0x000fe400080006ff */
[----:B------:R-:W-:-:S04]  /*3b00*/  USHF.L.U32 UR5, UR5, UR6, URZ ;  /* 0x0000000605057299 */ /* 0x000fc800080006ff */
[----:B-1----:R-:W-:-:S04]  /*3b10*/  LOP3.LUT R0, R0, UR8, RZ, 0xc0, !PT ;  /* 0x0000000800007c12 */ /* 0x002fc8000f8ec0ff */
[----:B------:R-:W-:-:S13]  /*3b20*/  ISETP.NE.AND P0, PT, R0, UR8, PT ;  /* 0x0000000800007c0c */ /* 0x000fda000bf05270 */
[----:B------:R-:W-:Y:S05]  /*3b30*/  @P0 BRA `(.L_x_64) ;  /* 0x0000000000580947 */ /* 0x000fea0003800000 */
[----:B------:R-:W1:Y:S02]  /*3b40*/  LDS R0, [UR4+0x18] ;  /* 0x00001804ff007984 */ /* 0x000e640008000800 */
[----:B-1----:R-:W-:-:S04]  /*3b50*/  LOP3.LUT R0, R0, UR5, RZ, 0xc0, !PT ;  /* 0x0000000500007c12 */ /* 0x002fc8000f8ec0ff */
[----:B------:R-:W-:-:S13]  /*3b60*/  ISETP.NE.AND P0, PT, R0, UR5, PT ;  /* 0x0000000500007c0c */ /* 0x000fda000bf05270 */
[----:B------:R-:W-:Y:S05]  /*3b70*/  @P0 BRA `(.L_x_65) ;  /* 0x00000000003c0947 */ /* 0x000fea0003800000 */
[----:B------:R-:W1:Y:S01]  /*3b80*/  S2R R2, SR_LANEID ;  /* 0x0000000000027919 */ /* 0x000e620000000000 */
[----:B------:R-:W-:Y:S01]  /*3b90*/  ULOP3.LUT UR8, URZ, UR8, URZ, 0x33, !UPT ;  /* 0x00000008ff087292 */ /* 0x000fe2000f8e33ff */
[----:B------:R-:W-:Y:S02]  /*3ba0*/  VOTEU.ANY UR7, UPT, PT ;  /* 0x0000000000077886 */ /* 0x000fe400038e0100 */
[----:B------:R-:W-:-:S03]  /*3bb0*/  UFLO.U32 UR7, UR7 ;  /* 0x00000007000772bd */ /* 0x000fc600080e0000 */
[----:B------:R-:W-:-:S04]  /*3bc0*/  IMAD.U32 R0, RZ, RZ, UR8 ;  /* 0x00000008ff007e24 */ /* 0x000fc8000f8e00ff */
[----:B------:R2:W4:Y:S02]  /*3bd0*/  REDUX UR6, R0 ;  /* 0x00000000000673c4 */ /* 0x0005240000000000 */
[----:B------:R1:W-:Y:S02]  /*3be0*/  UTCATOMSWS.AND URZ, UR8 ;  /* 0x0000000800ff79e3 */ /* 0x0003e40008000000 */
[----:B-1----:R-:W-:Y:S02]  /*3bf0*/  ISETP.EQ.U32.AND P0, PT, R2, UR7, PT ;  /* 0x0000000702007c0c */ /* 0x002fe4000bf02070 */
[----:B--2---:R-:W-:Y:S02]  /*3c00*/  LOP3.LUT R0, RZ, UR5, RZ, 0x33, !PT ;  /* 0x00000005ff007c12 */ /* 0x004fe4000f8e33ff */
[----:B----4-:R-:W-:Y:S02]  /*3c10*/  MOV R2, UR6 ;  /* 0x0000000600027c02 */ /* 0x010fe40008000f00 */
[----:B------:R-:W1:Y:S07]  /*3c20*/  REDUX UR5, R0 ;  /* 0x00000000000573c4 */ /* 0x000e6e0000000000 */
[----:B------:R2:W-:Y:S01]  /*3c30*/  @P0 ATOMS.AND RZ, [UR4+0x14], R2 ;  /* 0x00001402ffff098c */ /* 0x0005e2000a800004 */
[----:B-1----:R-:W-:-:S05]  /*3c40*/  IMAD.U32 R0, RZ, RZ, UR5 ;  /* 0x00000005ff007e24 */ /* 0x002fca000f8e00ff */
[----:B------:R2:W-:Y:S01]  /*3c50*/  @P0 ATOMS.AND RZ, [UR4+0x18], R0 ;  /* 0x00001800ffff098c */ /* 0x0005e2000a800004 */
[----:B------:R-:W-:Y:S05]  /*3c60*/  BRA `(.L_x_66) ;  /* 0x0000000000147947 */ /* 0x000fea0003800000 */
.L_x_65:
[----:B------:R-:W-:Y:S02]  /*3c70*/  MOV R2, 0x3c90 ;  /* 0x00003c9000027802 */ /* 0x000fe40000000f00 */
[----:B---3-5:R-:W-:Y:S05]  /*3c80*/  CALL.REL.NOINC `($__internal_0_$__cuda_sm10x_tcgen05_guardrail_trap_col_being_dealloced_not_returned_by_alloc) ;  /* 0x0000004c00287944 */ /* 0x028fea0003c00000 */
[----:B------:R-:W-:Y:S05]  /*3c90*/  BRA `(.L_x_66) ;  /* 0x0000000000087947 */ /* 0x000fea0003800000 */
.L_x_64:
[----:B------:R-:W-:Y:S02]  /*3ca0*/  MOV R2, 0x3cc0 ;  /* 0x00003cc000027802 */ /* 0x000fe40000000f00 */
[----:B---3-5:R-:W-:Y:S05]  /*3cb0*/  CALL.REL.NOINC `($__internal_2_$__cuda_sm10x_tcgen05_guardrail_trap_unallocated_columns_being_dealloced) ;  /* 0x0000004c00347944 */ /* 0x028fea0003c00000 */
.L_x_66:
[----:B------:R-:W-:Y:S01]  /*3cc0*/  NOP ;  /* 0x0000000000007918 */ /* 0x000fe20000000000 */
[----:B------:R-:W-:Y:S05]  /*3cd0*/  EXIT ;  /* 0x000000000000794d */ /* 0x000fea0003800000 */
.L_x_48:
[----:B------:R-:W-:-:S09]  /*3ce0*/  UISETP.NE.OR UP2, UPT, UR8, 0x3, !UP2 ;  /* 0x000000030800788c */ /* 0x000fd2000d745670 */
[----:B------:R-:W-:Y:S05]  /*3cf0*/  BRA.U UP2, `(.L_x_67) ;  /* 0x0000001102047547 */ /* 0x000fea000b800000 */
[----:B------:R-:W1:Y:S01]  /*3d00*/  LDC R0, c[0x0][0xb30] ;  /* 0x0002cc00ff007b82 */ /* 0x000e620000000800 */
[----:B------:R-:W2:Y:S01]  /*3d10*/  LDCU.64 UR8, c[0x0][0x888] ;  /* 0x00011100ff0877ac */ /* 0x000ea20008000a00 */
[----:B------:R-:W-:Y:S01]  /*3d20*/  IMAD.MOV.U32 R30, RZ, RZ, 0x1 ;  /* 0x00000001ff1e7424 */ /* 0x000fe200078e00ff */
[----:B------:R-:W-:Y:S01]  /*3d30*/  CS2R R28, SRZ ;  /* 0x00000000001c7805 */ /* 0x000fe2000001ff00 */
[----:B------:R-:W-:Y:S01]  /*3d40*/  IMAD.MOV.U32 R25, RZ, RZ, 0x2000 ;  /* 0x00002000ff197424 */ /* 0x000fe200078e00ff */
[----:B------:R-:W4:Y:S03]  /*3d50*/  LDCU.64 UR4, c[0x0][0x890] ;  /* 0x00011200ff0477ac */ /* 0x000f260008000a00 */
[----:B------:R-:W3:Y:S01]  /*3d60*/  LDC R24, c[0x0][0x370] ;  /* 0x0000dc00ff187b82 */ /* 0x000ee20000000800 */
[----:B------:R-:W-:Y:S01]  /*3d70*/  UMOV UR7, 0x400 ;  /* 0x0000040000077882 */ /* 0x000fe20000000000 */
[----:B------:R-:W-:-:S02]  /*3d80*/  UPLOP3.LUT UP1, UPT, UPT, UPT, UPT, 0x40, 0x4 ;  /* 0x000000000004789c */ /* 0x000fc40003f2e870 */
[----:B------:R-:W-:-:S04]  /*3d90*/  ULEA UR7, UR37, UR7, 0x18 ;  /* 0x0000000725077291 */ /* 0x000fc8000f8ec0ff */
[----:B------:R-:W3:Y:S01]  /*3da0*/  LDC R3, c[0x0][0xb0c] ;  /* 0x0002c300ff037b82 */ /* 0x000ee20000000800 */
[----:B------:R-:W-:Y:S02]  /*3db0*/  UIADD3 UR13, UPT, UPT, UR7, 0x58, URZ ;  /* 0x00000058070d7890 */ /* 0x000fe4000fffe0ff */
[----:B--2---:R-:W-:Y:S02]  /*3dc0*/  UISETP.NE.U32.AND UP2, UPT, UR8, URZ, UPT ;  /* 0x000000ff0800728c */ /* 0x004fe4000bf45070 */
[----:B------:R-:W-:Y:S02]  /*3dd0*/  UIADD3 UR33, UPT, UPT, UR7, 0x40, URZ ;  /* 0x0000004007217890 */ /* 0x000fe4000fffe0ff */
[----:B----4-:R-:W-:Y:S01]  /*3de0*/  UISETP.NE.U32.AND UP3, UPT, UR4, URZ, UPT ;  /* 0x000000ff0400728c */ /* 0x010fe2000bf65070 */
[----:B------:R-:W2:Y:S01]  /*3df0*/  LDC R18, c[0x0][0xb20] ;  /* 0x0002c800ff127b82 */ /* 0x000ea20000000800 */
[----:B-1----:R-:W-:Y:S01]  /*3e00*/  ISETP.NE.AND P1, PT, R0, 0x1, PT ;  /* 0x000000010000780c */ /* 0x002fe20003f25270 */
[----:B------:R-:W-:-:S02]  /*3e10*/  UISETP.NE.AND.EX UP2, UPT, UR9, URZ, UPT, UP2 ;  /* 0x000000ff0900728c */ /* 0x000fc4000bf45320 */
[----:B------:R-:W-:Y:S02]  /*3e20*/  UIADD3 UR25, UPT, UPT, UR7, 0x48, URZ ;  /* 0x0000004807197890 */ /* 0x000fe4000fffe0ff */
[----:B------:R-:W-:Y:S02]  /*3e30*/  UIADD3 UR17, UPT, UPT, UR7, 0x50, URZ ;  /* 0x0000005007117890 */ /* 0x000fe4000fffe0ff */
[----:B-----5:R-:W1:Y:S01]  /*3e40*/  LDC.64 R32, c[0x0][0x348] ;  /* 0x0000d200ff207b82 */ /* 0x020e620000000a00 */
[----:B------:R-:W-:Y:S02]  /*3e50*/  UPRMT UR13, UR37, 0x654, UR13 ;  /* 0x00000654250d7896 */ /* 0x000fe4000800000d */
[----:B------:R-:W-:-:S05]  /*3e60*/  UISETP.NE.AND.EX UP3, UPT, UR5, URZ, UPT, UP3 ;  /* 0x000000ff0500728c */ /* 0x000fca000bf65330 */
[----:B------:R-:W4:Y:S08]  /*3e70*/  LDC.64 R16, c[0x0][0xb10] ;  /* 0x0002c400ff107b82 */ /* 0x000f300000000a00 */
[----:B------:R-:W1:Y:S08]  /*3e80*/  LDC.64 R6, c[0x0][0xb18] ;  /* 0x0002c600ff067b82 */ /* 0x000e700000000a00 */
[----:B------:R-:W1:Y:S08]  /*3e90*/  LDC.64 R4, c[0x0][0xb28] ;  /* 0x0002ca00ff047b82 */ /* 0x000e700000000a00 */
[----:B--23--:R-:W1:Y:S02]  /*3ea0*/  LDC R19, c[0x0][0x374] ;  /* 0x0000dd00ff137b82 */ /* 0x00ce640000000800 */
.L_x_78:
[C---:B------:R-:W-:Y:S02]  /*3eb0*/  LEA R0, R29.reuse, UR7, 0x3 ;  /* 0x000000071d007c11 */ /* 0x040fe4000f8e18ff */
[----:B------:R-:W-:Y:S02]  /*3ec0*/  SHF.L.U32 R2, R28, 0x1f, RZ ;  /* 0x0000001f1c027819 */ /* 0x000fe400000006ff */
[----:B------:R-:W-:Y:S02]  /*3ed0*/  LEA R20, R29, UR7, 0x4 ;  /* 0x000000071d147c11 */ /* 0x000fe4000f8e20ff */
[----:B--2---:R-:W2:Y:S02]  /*3ee0*/  SYNCS.PHASECHK.TRANS64.TRYWAIT P0, [R0+URZ+0x90], R2 ;  /* 0x00009002000075a7 */ /* 0x004ea400080011ff */
[----:B--2---:R-:W-:Y:S05]  /*3ef0*/  @!P0 BRA `(.L_x_68) ;  /* 0x00000044003c8947 */ /* 0x004fea0003800000 */
.L_x_158:
[----:B------:R-:W-:Y:S01]  /*3f00*/  ISETP.GE.AND P0, PT, R26, 0x1, PT ;  /* 0x000000011a00780c */ /* 0x000fe20003f06270 */
[----:B------:R-:W3:Y:S01]  /*3f10*/  LDS.128 R20, [R20+0x120] ;  /* 0x0001200014147984 */ /* 0x000ee20000000c00 */
[----:B--2---:R-:W-:Y:S01]  /*3f20*/  VIADD R0, R0, 0xa0 ;  /* 0x000000a000007836 */ /* 0x004fe20000000000 */
[----:B------:R-:W-:Y:S01]  /*3f30*/  @!PT LDS RZ, [RZ] ;  /* 0x00000000fffff984 */ /* 0x000fe20000000800 */
[----:B------:R-:W-:Y:S01]  /*3f40*/  @!PT LDS RZ, [RZ] ;  /* 0x00000000fffff984 */ /* 0x000fe20000000800 */
[----:B------:R-:W-:Y:S01]  /*3f50*/  @!PT LDS RZ, [RZ] ;  /* 0x00000000fffff984 */ /* 0x000fe20000000800 */
[----:B------:R-:W-:Y:S01]  /*3f60*/  @!PT LDS RZ, [RZ] ;  /* 0x00000000fffff984 */ /* 0x000fe20000000800 */
[----:B------:R2:W-:Y:S06]  /*3f70*/  MEMBAR.ALL.CTA ;  /* 0x0000000000007992 */ /* 0x0005ec0000008000 */
[----:B--2---:R-:W2:Y:S01]  /*3f80*/  FENCE.VIEW.ASYNC.S ;  /* 0x00000000000073c6 */ /* 0x004ea20000000000 */
[----:B------:R-:W-:Y:S04]  /*3f90*/  PRMT R0, RZ, 0x654, R0 ;  /* 0x00000654ff007816 */ /* 0x000fe80000000000 */
[----:B--2---:R2:W-:Y:S01]  /*3fa0*/  SYNCS.ARRIVE.TRANS64.RED.A1T0 RZ, [R0+URZ], RZ ;  /* 0x000000ff00ff79a7 */ /* 0x0045e200081004ff */
[----:B---3--:R-:W-:Y:S11]  /*3fb0*/  LOP3.LUT P3, RZ, R22, 0x1, RZ, 0xc0, !PT ;  /* 0x0000000116ff7812 */ /* 0x008ff6000786c0ff */
[----:B------:R-:W-:Y:S02]  /*3fc0*/  @!UPT UIADD3 URZ, UPT, UPT, URZ, URZ, URZ ;  /* 0x000000fffffff290 */ /* 0x000fe4000fffe0ff */
[----:B------:R-:W-:Y:S02]  /*3fd0*/  @P3 MOV R11, R20 ;  /* 0x00000014000b3202 */ /* 0x000fe40000000f00 */
[----:B------:R-:W-:Y:S01]  /*3fe0*/  @P3 LOP3.LUT R10, R21, 0xffff, RZ, 0xc0, !PT ;  /* 0x0000ffff150a3812 */ /* 0x000fe200078ec0ff */
[----:B--2---:R-:W-:Y:S06]  /*3ff0*/  @!P0 BRA `(.L_x_69) ;  /* 0x0000000000a48947 */ /* 0x004fec0003800000 */
[-C--:B-1----:R-:W-:Y:S01]  /*4000*/  IMAD.HI.U32 R0, R19, R7.reuse, RZ ;  /* 0x0000000713007227 */ /* 0x082fe200078e00ff */
[----:B------:R-:W-:Y:S02]  /*4010*/  ISETP.NE.AND P0, PT, R6, 0x1, PT ;  /* 0x000000010600780c */ /* 0x000fe40003f05270 */
[----:B------:R-:W-:Y:S01]  /*4020*/  ISETP.NE.AND P2, PT, R26, 0x1, PT ;  /* 0x000000011a00780c */ /* 0x000fe20003f45270 */
[----:B----4-:R-:W-:Y:S01]  /*4030*/  IMAD.HI.U32 R9, R24, R16, RZ ;  /* 0x0000001018097227 */ /* 0x010fe200078e00ff */
[----:B------:R-:W-:Y:S02]  /*4040*/  SHF.R.U32.HI R0, RZ, R18, R0 ;  /* 0x00000012ff007219 */ /* 0x000fe40000011600 */
[----:B------:R-:W-:Y:S01]  /*4050*/  ISETP.NE.AND P4, PT, R3, 0x1, PT ;  /* 0x000000010300780c */ /* 0x000fe20003f85270 */
[----:B------:R-:W-:Y:S01]  /*4060*/  IMAD.HI.U32 R13, R10, R7, RZ ;  /* 0x000000070a0d7227 */ /* 0x000fe200078e00ff */
[----:B------:R-:W-:Y:S02]  /*4070*/  SHF.R.U32.HI R9, RZ, R17, R9 ;  /* 0x00000011ff097219 */ /* 0x000fe40000011609 */
[----:B------:R-:W-:Y:S01]  /*4080*/  SEL R0, R19, R0, !P0 ;  /* 0x0000000013007207 */ /* 0x000fe20004000000 */
[----:B------:R-:W-:Y:S01]  /*4090*/  IMAD.HI.U32 R12, R11, R16, RZ ;  /* 0x000000100b0c7227 */ /* 0x000fe200078e00ff */
[----:B------:R-:W-:Y:S03]  /*40a0*/  SEL R9, R24, R9, !P4 ;  /* 0x0000000918097207 */ /* 0x000fe60006000000 */
[-C--:B------:R-:W-:Y:S01]  /*40b0*/  IMAD.HI.U32 R8, R0, R4.reuse, RZ ;  /* 0x0000000400087227 */ /* 0x080fe200078e00ff */
[----:B------:R-:W-:Y:S03]  /*40c0*/  SHF.R.U32.HI R12, RZ, R17, R12 ;  /* 0x00000011ff0c7219 */ /* 0x000fe6000001160c */
[----:B------:R-:W-:Y:S01]  /*40d0*/  IMAD.HI.U32 R2, R9, R4, RZ ;  /* 0x0000000409027227 */ /* 0x000fe200078e00ff */
[-C--:B------:R-:W-:Y:S02]  /*40e0*/  @P2 SHF.R.U32.HI R0, RZ, R5.reuse, R8 ;  /* 0x00000005ff002219 */ /* 0x080fe40000011608 */
[----:B------:R-:W-:Y:S02]  /*40f0*/  SHF.R.U32.HI R8, RZ, R18, R13 ;  /* 0x00000012ff087219 */ /* 0x000fe4000001160d */
[----:B------:R-:W-:Y:S01]  /*4100*/  @P2 SHF.R.U32.HI R9, RZ, R5, R2 ;  /* 0x00000005ff092219 */ /* 0x000fe20000011602 */
[----:B------:R-:W-:Y:S01]  /*4110*/  IMAD R0, R26, R0, RZ ;  /* 0x000000001a007224 */ /* 0x000fe200078e02ff */
[----:B------:R-:W-:Y:S02]  /*4120*/  SEL R8, R10, R8, !P0 ;  /* 0x000000080a087207 */ /* 0x000fe40004000000 */
[----:B------:R-:W-:Y:S01]  /*4130*/  SEL R2, R11, R12, !P4 ;  /* 0x0000000c0b027207 */ /* 0x000fe20006000000 */
[----:B------:R-:W-:Y:S01]  /*4140*/  IMAD R12, R26, R9, RZ ;  /* 0x000000091a0c7224 */ /* 0x000fe200078e02ff */
[C---:B------:R-:W-:Y:S01]  /*4150*/  ISETP.GE.AND P0, PT, R8.reuse, R0, PT ;  /* 0x000000000800720c */ /* 0x040fe20003f06270 */
[----:B------:R-:W-:Y:S03]  /*4160*/  IMAD.HI.U32 R0, R8, R4, RZ ;  /* 0x0000000408007227 */ /* 0x000fe600078e00ff */
[----:B------:R-:W-:Y:S02]  /*4170*/  ISETP.GE.OR P0, PT, R2, R12, P0 ;  /* 0x0000000c0200720c */ /* 0x000fe40000706670 */
[-C--:B------:R-:W-:Y:S04]  /*4180*/  SHF.R.U32.HI R0, RZ, R5.reuse, R0 ;  /* 0x00000005ff007219 */ /* 0x080fe80000011600 */
[----:B------:R-:W-:Y:S05]  /*4190*/  SEL R13, R8, R0, !P2 ;  /* 0x00000000080d7207 */ /* 0x000fea0005000000 */
[----:B------:R-:W-:Y:S02]  /*41a0*/  IMAD.MOV R12, RZ, RZ, -R13 ;  /* 0x000000ffff0c7224 */ /* 0x000fe400078e0a0d */
[----:B------:R-:W-:Y:S04]  /*41b0*/  @!P0 IMAD.HI.U32 R0, R2, R4, RZ ;  /* 0x0000000402008227 */ /* 0x000fe800078e00ff */
[----:B------:R-:W-:Y:S01]  /*41c0*/  IMAD R12, R26, R12, R8 ;  /* 0x0000000c1a0c7224 */ /* 0x000fe200078e0208 */
[----:B------:R-:W-:Y:S04]  /*41d0*/  @!P0 SHF.R.U32.HI R0, RZ, R5, R0 ;  /* 0x00000005ff008219 */ /* 0x000fe80000011600 */
[----:B------:R-:W-:Y:S04]  /*41e0*/  @!P0 SEL R0, R2, R0, !P2 ;  /* 0x0000000002008207 */ /* 0x000fe80005000000 */
[----:B------:R-:W-:Y:S01]  /*41f0*/  @!P0 IADD3 R13, PT, PT, R13, -R0, RZ ;  /* 0x800000000d0d8210 */ /* 0x000fe20007ffe0ff */
[----:B------:R-:W-:Y:S01]  /*4200*/  @!P0 IMAD R0, R9, R12, R0 ;  /* 0x0000000c09008224 */ /* 0x000fe200078e0200 */
[----:B------:R-:W-:Y:S01]  /*4210*/  IADD3 R9, PT, PT, -R8, RZ, RZ ;  /* 0x000000ff08097210 */ /* 0x000fe20007ffe1ff */
[--C-:B------:R-:W-:Y:S02]  /*4220*/  IMAD.MOV R12, RZ, RZ, -R2.reuse ;  /* 0x000000ffff0c7224 */ /* 0x100fe400078e0a02 */
[----:B------:R-:W-:Y:S02]  /*4230*/  @!P0 IMAD R8, R13, R26, R2 ;  /* 0x0000001a0d088224 */ /* 0x000fe400078e0202 */
[----:B------:R-:W-:Y:S02]  /*4240*/  @!P0 IMAD.MOV.U32 R2, RZ, RZ, R0 ;  /* 0x000000ffff028224 */ /* 0x000fe400078e0000 */
[----:B------:R-:W-:Y:S02]  /*4250*/  IMAD R11, R3, R12, R11 ;  /* 0x0000000c030b7224 */ /* 0x000fe400078e020b */
[----:B------:R-:W-:Y:S02]  /*4260*/  IMAD R10, R6, R9, R10 ;  /* 0x00000009060a7224 */ /* 0x000fe400078e020a */
[----:B------:R-:W-:Y:S02]  /*4270*/  IMAD R11, R2, R3, R11 ;  /* 0x00000003020b7224 */ /* 0x000fe400078e020b */
[----:B------:R-:W-:Y:S02]  /*4280*/  IMAD R10, R8, R6, R10 ;  /* 0x00000006080a7224 */ /* 0x000fe400078e020a */
.L_x_69:
[----:B------:R-:W-:Y:S05]  /*4290*/  BRA.U UP1, `(.L_x_70) ;  /* 0x0000000101107547 */ /* 0x000fea000b800000 */
[----:B------:R-:W-:Y:S04]  /*42a0*/  MOV R2, UR6 ;  /* 0x0000000600027c02 */ /* 0x000fe80008000f00 */
[----:B------:R-:W-:Y:S04]  /*42b0*/  SHF.L.U32 R2, R2, 0x1f, RZ ;  /* 0x0000001f02027819 */ /* 0x000fe800000006ff */
[----:B------:R-:W2:Y:S02]  /*42c0*/  SYNCS.PHASECHK.TRANS64.TRYWAIT P0, [UR7+0x88], R2 ;  /* 0x00008802ff0075a7 */ /* 0x000ea40008001107 */
[----:B--2---:R-:W-:Y:S05]  /*42d0*/  @!P0 BRA `(.L_x_71) ;  /* 0x0000004000588947 */ /* 0x004fea0003800000 */
.L_x_70:
[----:B------:R-:W-:Y:S02]  /*42e0*/  R2UR UR35, R15 ;  /* 0x000000000f2372ca */ /* 0x000fe400000e0000 */
[----:B------:R-:W-:Y:S02]  /*42f0*/  R2UR UR34, R14 ;  /* 0x000000000e2272ca */ /* 0x000fe400000e0000 */
[----:B------:R-:W-:Y:S02]  /*4300*/  ISETP.NE.U32.AND P2, PT, RZ, UR4, PT ;  /* 0x00000004ff007c0c */ /* 0x000fe4000bf45070 */
[----:B------:R-:W-:Y:S02]  /*4310*/  SHF.L.U32 R14, R30, 0x1f, RZ ;  /* 0x0000001f1e0e7819 */ /* 0x000fe400000006ff */
[----:B------:R-:W-:Y:S05]  /*4320*/  ISETP.NE.AND.EX P2, PT, RZ, UR5, PT, P2 ;  /* 0x00000005ff007c0c */ /* 0x000fea000bf45320 */
[----:B------:R-:W-:Y:S02]  /*4330*/  USHF.L.U32 UR35, UR35, 0x6, URZ ;  /* 0x0000000623237899 */ /* 0x000fe400080006ff */
[----:B------:R-:W-:Y:S01]  /*4340*/  USHF.L.U32 UR34, UR34, 0x7, URZ ;  /* 0x0000000722227899 */ /* 0x000fe200080006ff */
[----:B------:R-:W-:Y:S11]  /*4350*/  BRA.U !UP3, `(.L_x_72) ;  /* 0x000000010b347547 */ /* 0x000ff6000b800000 */
[----:B------:R-:W-:Y:S01]  /*4360*/  UPLOP3.LUT UP0, UPT, UPT, UPT, UP2, 0x80, 0x8 ;  /* 0x000000000008789c */ /* 0x000fe20003f0f020 */
[----:B--2---:R-:W-:Y:S02]  /*4370*/  HFMA2 R0, -RZ, RZ, 0, 5.9604644775390625e-08 ;  /* 0x00000001ff007431 */ /* 0x004fe400000001ff */
[----:B------:R-:W-:Y:S03]  /*4380*/  IMAD.MOV.U32 R64, RZ, RZ, 0x1 ;  /* 0x00000001ff407424 */ /* 0x000fe600078e00ff */
[----:B------:R-:W-:Y:S05]  /*4390*/  PLOP3.LUT P0, PT, PT, PT, UP0, 0x80, 0x8 ;  /* 0x000000000008781c */ /* 0x000fea0003f0f008 */
[----:B------:R-:W2:Y:S01]  /*43a0*/  @UP0 LDCU.64 UR10, c[0x0][0x888] ;  /* 0x00011100ff0a07ac */ /* 0x000ea20008000a00 */
[----:B------:R-:W-:Y:S07]  /*43b0*/  @UP0 UIMAD UR8, UR36, UR4, URZ ;  /* 0x00000004240802a4 */ /* 0x000fee000f8e02ff */
[----:B------:R-:W-:Y:S01]  /*43c0*/  @!P0 PRMT R64, R0, 0x7610, R64 ;  /* 0x0000761000408816 */ /* 0x000fe20000000040 */
[----:B--2---:R-:W-:Y:S03]  /*43d0*/  @UP0 UIMAD.WIDE UR10, UR8, 0x4, UR10 ;  /* 0x00000004080a08a5 */ /* 0x004fe6000f8e020a */
[----:B------:R-:W2:Y:S03]  /*43e0*/  @!UP0 LDCU UR8, c[0x0][0x880] ;  /* 0x00011000ff0887ac */ /* 0x000ea60008000800 */
[----:B------:R-:W-:Y:S01]  /*43f0*/  IMAD.U32 R8, RZ, RZ, UR10 ;  /* 0x0000000aff087e24 */ /* 0x000fe2000f8e00ff */
[----:B------:R-:W-:Y:S05]  /*4400*/  MOV R9, UR11 ;  /* 0x0000000b00097c02 */ /* 0x000fea0008000f00 */
[----:B------:R3:W5:Y:S02]  /*4410*/  @P0 LDG.E R35, desc[UR46][R8.64] ;  /* 0x0000002e08230981 */ /* 0x000764000c1e1900 */
[----:B--23--:R-:W-:Y:S07]  /*4420*/  @!P0 IMAD.U32 R35, RZ, RZ, UR8 ;  /* 0x00000008ff238e24 */ /* 0x00cfee000f8e00ff */
.L_x_72:
[----:B-----5:R-:W-:Y:S01]  /*4430*/  @!P2 FSETP.EQ.AND P0, PT, R35, RZ, PT ;  /* 0x000000ff2300a20b */ /* 0x020fe20003f02000 */
[----:B------:R-:W-:Y:S01]  /*4440*/  @!UPT UIADD3 URZ, UPT, UPT, URZ, URZ, URZ ;  /* 0x000000fffffff290 */ /* 0x000fe2000fffe0ff */
[----:B------:R-:W-:Y:S11]  /*4450*/  @!P2 BRA `(.L_x_73) ;  /* 0x000000000014a947 */ /* 0x000ff60003800000 */
[----:B------:R-:W-:Y:S02]  /*4460*/  LOP3.LUT P2, RZ, R64, 0xff, RZ, 0xc0, !PT ;  /* 0x000000ff40ff7812 */ /* 0x000fe4000784c0ff */
[----:B------:R-:W-:Y:S04]  /*4470*/  PLOP3.LUT P0, PT, PT, PT, UP0, 0x80, 0x8 ;  /* 0x000000000008781c */ /* 0x000fe80003f0f008 */
[----:B------:R-:W-:Y:S07]  /*4480*/  PLOP3.LUT P0, PT, P0, PT, PT, 0x8, 0x80 ;  /* 0x000000000080781c */ /* 0x000fee000070e170 */
[----:B------:R-:W-:Y:S11]  /*4490*/  @P2 FSETP.EQ.AND P0, PT, R35, RZ, PT ;  /* 0x000000ff2300220b */ /* 0x000ff60003f02000 */
[----:B------:R-:W-:Y:S02]  /*44a0*/  @!UPT UIADD3 URZ, UPT, UPT, URZ, URZ, URZ ;  /* 0x000000fffffff290 */ /* 0x000fe4000fffe0ff */
.L_x_73:
[----:B------:R-:W3:Y:S01]  /*44b0*/  SYNCS.PHASECHK.TRANS64.TRYWAIT P2, [UR7+0x60], R14 ;  /* 0x0000600eff0075a7 */ /* 0x000ee20008041107 */
[----:B------:R-:W-:Y:S04]  /*44c0*/  ELECT P4, URZ, PT ;  /* 0x0000000000ff782f */ /* 0x000fe80003880000 */
[----:B------:R-:W-:Y:S11]  /*44d0*/  PLOP3.LUT P4, PT, P0, P4, PT, 0xf2, 0x2f ;  /* 0x00000000002f781c */ /* 0x000ff60000789e72 */
[----:B------:R-:W-:Y:S02]  /*44e0*/  @!UPT UIADD3 URZ, UPT, UPT, URZ, URZ, URZ ;  /* 0x000000fffffff290 */ /* 0x000fe4000fffe0ff */
[----:B-1----:R-:W-:Y:S05]  /*44f0*/  @!P4 IADD3 R8, P0, PT, R32, 0x580, RZ ;  /* 0x000005802008c810 */ /* 0x002fea0007f1e0ff */
[----:B--2---:R-:W-:Y:S01]  /*4500*/  @!P4 IMAD.X R2, RZ, RZ, R33, P0 ;  /* 0x000000ffff02c224 */ /* 0x004fe200000e0621 */
[----:B---3--:R-:W-:Y:S07]  /*4510*/  @!P2 BRA `(.L_x_74) ;  /* 0x0000003c00e0a947 */ /* 0x008fee0003800000 */
.L_x_161:
[----:B------:R-:W-:Y:S01]  /*4520*/  @!P4 R2UR UR8, R2 ;  /* 0x000000000208c2ca */ /* 0x000fe200000e0000 */
[----:B------:R-:W-:Y:S01]  /*4530*/  VOTEU.ALL UP1, P4 ;  /* 0x0000000000ff7886 */ /* 0x000fe20002020000 */
[----:B------:R-:W-:Y:S01]  /*4540*/  @!P4 R2UR UR9, R8 ;  /* 0x000000000809c2ca */ /* 0x000fe200000e0000 */
[----:B-1----:R-:W-:Y:S01]  /*4550*/  @!P4 IMAD.MOV.U32 R0, RZ, RZ, 0x2000 ;  /* 0x00002000ff00c424 */ /* 0x002fe200078e00ff */
[----:B------:R-:W-:Y:S01]  /*4560*/  UMOV UR10, 0x0 ;  /* 0x00000000000a7882 */ /* 0x000fe20000000000 */
[----:B------:R-:W-:Y:S01]  /*4570*/  UMOV UR11, 0x10000000 ;  /* 0x10000000000b7882 */ /* 0x000fe20000000000 */
[----:B------:R-:W-:Y:S01]  /*4580*/  @!UP1 UIADD3 UR32, UPT, UPT, UR7, 0x400, URZ ;  /* 0x0000040007209890 */ /* 0x000fe2000fffe0ff */
[----:B------:R-:W-:Y:S06]  /*4590*/  VOTEU.ALL UP1, P4 ;  /* 0x0000000000ff7886 */ /* 0x000fec0002020000 */
[----:B------:R-:W-:Y:S01]  /*45a0*/  IMAD.U32 R9, RZ, RZ, UR8 ;  /* 0x00000008ff097e24 */ /* 0x000fe2000f8e00ff */
[----:B------:R-:W-:Y:S01]  /*45b0*/  UPRMT UR8, UR37, 0x654, UR33 ;  /* 0x0000065425087896 */ /* 0x000fe20008000021 */
[----:B------:R-:W-:Y:S03]  /*45c0*/  IMAD.U32 R8, RZ, RZ, UR9 ;  /* 0x00000009ff087e24 */ /* 0x000fe6000f8e00ff */
[----:B------:R-:W-:Y:S02]  /*45d0*/  @!P4 R2UR UR15, R9 ;  /* 0x00000000090fc2ca */ /* 0x000fe400000e0000 */
[----:B------:R-:W-:Y:S02]  /*45e0*/  @!P4 R2UR UR14, R8 ;  /* 0x00000000080ec2ca */ /* 0x000fe400000e0000 */
[----:B------:R-:W-:Y:S05]  /*45f0*/  @!P4 IADD3 R8, P0, PT, R32, 0x580, RZ ;  /* 0x000005802008c810 */ /* 0x000fea0007f1e0ff */
[----:B------:R-:W-:Y:S06]  /*4600*/  @!P4 IMAD.X R2, RZ, RZ, R33, P0 ;  /* 0x000000ffff02c224 */ /* 0x000fec00000e0621 */
[----:B------:R1:W-:Y:S01]  /*4610*/  @!UP1 UTMALDG.3D [UR32], [UR14], desc[UR10] ;  /* 0x00000a200e0095b4 */ /* 0x0003e20008011000 */
[----:B------:R1:W-:Y:S01]  /*4620*/  @!P4 SYNCS.ARRIVE.TRANS64.RED.A0TR RZ, [UR7+0x40], R0 ;  /* 0x00004000ffffc9a7 */ /* 0x0003e20008300407 */
[----:B------:R-:W-:Y:S01]  /*4630*/  SYNCS.ARRIVE.TRANS64.RED.A1T0 RZ, [UR8], RZ ;  /* 0x000000ffffff79a7 */ /* 0x000fe20008100408 */
[----:B------:R-:W2:Y:S02]  /*4640*/  SYNCS.PHASECHK.TRANS64.TRYWAIT P2, [UR7+0x68], R14 ;  /* 0x0000680eff0075a7 */ /* 0x000ea40008041107 */
[----:B-12---:R-:W-:Y:S05]  /*4650*/  @!P2 BRA `(.L_x_75) ;  /* 0x0000003c00a8a947 */ /* 0x006fea0003800000 */
.L_x_163:
[----:B------:R-:W-:Y:S01]  /*4660*/  @!P4 R2UR UR8, R2 ;  /* 0x000000000208c2ca */ /* 0x000fe200000e0000 */
[----:B------:R-:W-:Y:S01]  /*4670*/  VOTEU.ALL UP1, P4 ;  /* 0x0000000000ff7886 */ /* 0x000fe20002020000 */
[----:B------:R-:W-:Y:S01]  /*4680*/  @!P4 R2UR UR9, R8 ;  /* 0x000000000809c2ca */ /* 0x000fe200000e0000 */
[----:B-1----:R-:W-:Y:S01]  /*4690*/  @!P4 IMAD.MOV.U32 R0, RZ, RZ, 0x2000 ;  /* 0x00002000ff00c424 */ /* 0x002fe200078e00ff */
[----:B------:R-:W-:Y:S01]  /*46a0*/  UMOV UR10, 0x0 ;  /* 0x00000000000a7882 */ /* 0x000fe20000000000 */
[----:B------:R-:W-:Y:S01]  /*46b0*/  UMOV UR11, 0x10000000 ;  /* 0x10000000000b7882 */ /* 0x000fe20000000000 */
[----:B------:R-:W-:Y:S02]  /*46c0*/  @!UP1 UIADD3 UR26, UPT, UPT, UR34, 0x20, URZ ;  /* 0x00000020221a9890 */ /* 0x000fe4000fffe0ff */
[----:B------:R-:W-:Y:S01]  /*46d0*/  @!UP1 UIADD3 UR24, UPT, UPT, UR7, 0x2400, URZ ;  /* 0x0000240007189890 */ /* 0x000fe2000fffe0ff */
[----:B------:R-:W-:Y:S01]  /*46e0*/  VOTEU.ALL UP1, P4 ;  /* 0x0000000000ff7886 */ /* 0x000fe20002020000 */
[----:B------:R-:W-:Y:S01]  /*46f0*/  UMOV UR27, UR35 ;  /* 0x00000023001b7c82 */ /* 0x000fe20008000000 */
[----:B------:R-:W-:Y:S02]  /*4700*/  UMOV UR28, UR36 ;  /* 0x00000024001c7c82 */ /* 0x000fe40008000000 */
        /* <DEDUP_REMOVED lines=12> */
.L_x_165:
[----:B------:R-:W2:Y:S01]  /*47d0*/  LDC.64 R12, c[0x0][0xb18] ;  /* 0x0002c600ff0c7b82 */ /* 0x000ea20000000a00 */
[----:B------:R-:W-:Y:S01]  /*47e0*/  @!P4 R2UR UR8, R2 ;  /* 0x000000000208c2ca */ /* 0x000fe200000e0000 */
[----:B------:R-:W-:Y:S01]  /*47f0*/  VOTEU.ALL UP1, P4 ;  /* 0x0000000000ff7886 */ /* 0x000fe20002020000 */
[----:B------:R-:W-:Y:S01]  /*4800*/  @!P4 R2UR UR9, R8 ;  /* 0x000000000809c2ca */ /* 0x000fe200000e0000 */
[----:B-1----:R-:W-:Y:S01]  /*4810*/  @!P4 IMAD.MOV.U32 R0, RZ, RZ, 0x2000 ;  /* 0x00002000ff00c424 */ /* 0x002fe200078e00ff */
[----:B------:R-:W-:Y:S03]  /*4820*/  UMOV UR10, 0x0 ;  /* 0x00000000000a7882 */ /* 0x000fe60000000000 */
[----:B------:R-:W1:Y:S01]  /*4830*/  @!P1 LDC R2, c[0x0][0xb0c] ;  /* 0x0002c300ff029b82 */ /* 0x000e620000000800 */
[----:B------:R-:W-:Y:S01]  /*4840*/  @!UP1 UIADD3 UR18, UPT, UPT, UR34, 0x40, URZ ;  /* 0x0000004022129890 */ /* 0x000fe2000fffe0ff */
[----:B------:R-:W-:Y:S01]  /*4850*/  @P3 SHF.R.U32.HI R27, RZ, 0x10, R21 ;  /* 0x00000010ff1b3819 */ /* 0x000fe20000011615 */
[----:B------:R-:W-:Y:S01]  /*4860*/  @!UP1 UIADD3 UR16, UPT, UPT, UR7, 0x4400, URZ ;  /* 0x0000440007109890 */ /* 0x000fe2000fffe0ff */
[----:B------:R-:W-:Y:S01]  /*4870*/  VIADD R29, R29, 0x1 ;  /* 0x000000011d1d7836 */ /* 0x000fe20000000000 */
[----:B------:R-:W-:Y:S01]  /*4880*/  VOTEU.ALL UP1, P4 ;  /* 0x0000000000ff7886 */ /* 0x000fe20002020000 */
[----:B------:R-:W-:Y:S01]  /*4890*/  UMOV UR11, 0x10000000 ;  /* 0x10000000000b7882 */ /* 0x000fe20000000000 */
[----:B------:R-:W-:Y:S01]  /*48a0*/  UMOV UR19, UR35 ;  /* 0x0000002300137c82 */ /* 0x000fe20008000000 */
[----:B------:R-:W-:Y:S01]  /*48b0*/  IMAD.U32 R9, RZ, RZ, UR8 ;  /* 0x00000008ff097e24 */ /* 0x000fe2000f8e00ff */
[----:B------:R-:W-:Y:S01]  /*48c0*/  UMOV UR20, UR36 ;  /* 0x0000002400147c82 */ /* 0x000fe20008000000 */
[----:B------:R-:W-:Y:S01]  /*48d0*/  IMAD.U32 R8, RZ, RZ, UR9 ;  /* 0x00000009ff087e24 */ /* 0x000fe2000f8e00ff */
[----:B------:R-:W-:Y:S02]  /*48e0*/  UPRMT UR8, UR37, 0x654, UR17 ;  /* 0x0000065425087896 */ /* 0x000fe40008000011 */
[----:B------:R-:W-:Y:S02]  /*48f0*/  @!P4 R2UR UR15, R9 ;  /* 0x00000000090fc2ca */ /* 0x000fe400000e0000 */
[----:B------:R-:W-:Y:S02]  /*4900*/  @!P4 R2UR UR14, R8 ;  /* 0x00000000080ec2ca */ /* 0x000fe400000e0000 */
[----:B------:R-:W3:Y:S11]  /*4910*/  LDC.64 R8, c[0x0][0xb10] ;  /* 0x0002c400ff087b82 */ /* 0x000ef60000000a00 */
[----:B------:R1:W-:Y:S01]  /*4920*/  @!UP1 UTMALDG.3D [UR16], [UR14], desc[UR10] ;  /* 0x00000a100e0095b4 */ /* 0x0003e20008011000 */
[----:B------:R5:W-:Y:S01]  /*4930*/  @!P4 SYNCS.ARRIVE.TRANS64.RED.A0TR RZ, [UR7+0x50], R0 ;  /* 0x00005000ffffc9a7 */ /* 0x000be20008300407 */
[C---:B---3--:R-:W-:Y:S01]  /*4940*/  @!P1 IMAD.HI.U32 R8, R11.reuse, R8, RZ ;  /* 0x000000080b089227 */ /* 0x048fe200078e00ff */
[----:B--2---:R-:W-:Y:S02]  /*4950*/  @!P1 ISETP.NE.AND P0, PT, R12, 0x1, PT ;  /* 0x000000010c00980c */ /* 0x004fe40003f05270 */
[----:B-1----:R-:W-:Y:S01]  /*4960*/  @!P1 ISETP.NE.AND P2, PT, R2, 0x1, PT ;  /* 0x000000010200980c */ /* 0x002fe20003f45270 */
[----:B------:R-:W-:Y:S01]  /*4970*/  SYNCS.ARRIVE.TRANS64.RED.A1T0 RZ, [UR8], RZ ;  /* 0x000000ffffff79a7 */ /* 0x000fe20008100408 */
[C---:B------:R-:W-:Y:S01]  /*4980*/  @!P1 IMAD.HI.U32 R13, R10.reuse, R13, RZ ;  /* 0x0000000d0a0d9227 */ /* 0x040fe200078e00ff */
[----:B------:R-:W-:Y:S04]  /*4990*/  @!P1 SHF.R.U32.HI R8, RZ, R9, R8 ;  /* 0x00000009ff089219 */ /* 0x000fe80000011608 */
[----:B------:R-:W-:Y:S01]  /*49a0*/  @!P1 SEL R8, R11, R8, !P2 ;  /* 0x000000080b089207 */ /* 0x000fe20005000000 */
[----:B------:R-:W1:Y:S01]  /*49b0*/  SYNCS.PHASECHK.TRANS64.TRYWAIT P5, [UR7+0x78], R14 ;  /* 0x0000780eff0075a7 */ /* 0x000e6200080a1107 */
[----:B-----5:R-:W2:Y:S02]  /*49c0*/  @!P1 LDC R0, c[0x0][0xb20] ;  /* 0x0002c800ff009b82 */ /* 0x020ea40000000800 */
[----:B--2---:R-:W-:Y:S04]  /*49d0*/  @!P1 SHF.R.U32.HI R0, RZ, R0, R13 ;  /* 0x00000000ff009219 */ /* 0x004fe8000001160d */
[----:B------:R-:W-:Y:S05]  /*49e0*/  @!P1 SEL R9, R10, R0, !P0 ;  /* 0x000000000a099207 */ /* 0x000fea0004000000 */
[----:B------:R-:W-:Y:S02]  /*49f0*/  @!P1 IMAD.IADD R0, R9, 0x1, -R8 ;  /* 0x0000000109009824 */ /* 0x000fe400078e0a08 */
[----:B------:R-:W-:Y:S02]  /*4a00*/  @!P1 IMAD.IADD R8, R8, 0x1, -R9 ;  /* 0x0000000108089824 */ /* 0x000fe400078e0a09 */
[----:B------:R-:W-:Y:S02]  /*4a10*/  @!P1 IMAD R11, R0, R2, R11 ;  /* 0x00000002000b9224 */ /* 0x000fe400078e020b */
[----:B------:R-:W-:Y:S01]  /*4a20*/  @!P1 IMAD R10, R8, R12, R10 ;  /* 0x0000000c080a9224 */ /* 0x000fe200078e020a */
[----:B-1----:R-:W-:Y:S06]  /*4a30*/  @!P5 BRA `(.L_x_77) ;  /* 0x0000003800e0d947 */ /* 0x002fec0003800000 */
.L_x_167:
[----:B------:R-:W-:Y:S01]  /*4a40*/  @!P4 IADD3 R2, P0, PT, R32, 0x580, RZ ;  /* 0x000005802002c810 */ /* 0x000fe20007f1e0ff */
[----:B------:R-:W-:Y:S01]  /*4a50*/  VOTEU.ALL UP1, P4 ;  /* 0x0000000000ff7886 */ /* 0x000fe20002020000 */
[----:B------:R-:W-:Y:S01]  /*4a60*/  UMOV UR18, 0x0 ;  /* 0x0000000000127882 */ /* 0x000fe20000000000 */
[----:B------:R-:W-:Y:S01]  /*4a70*/  UMOV UR19, 0x10000000 ;  /* 0x1000000000137882 */ /* 0x000fe20000000000 */
[----:B------:R-:W-:Y:S01]  /*4a80*/  @!P4 R2UR UR9, R2 ;  /* 0x000000000209c2ca */ /* 0x000fe200000e0000 */
[----:B-1----:R-:W-:Y:S01]  /*4a90*/  @!P4 IMAD.X R0, RZ, RZ, R33, P0 ;  /* 0x000000ffff00c224 */ /* 0x002fe200000e0621 */
[----:B------:R-:W-:Y:S01]  /*4aa0*/  @!UP1 UIADD3 UR10, UPT, UPT, UR34, 0x60, URZ ;  /* 0x00000060220a9890 */ /* 0x000fe2000fffe0ff */
[----:B------:R-:W-:Y:S01]  /*4ab0*/  ISETP.NE.AND P0, PT, R29, 0x2, PT ;  /* 0x000000021d00780c */ /* 0x000fe20003f05270 */
[----:B------:R-:W-:Y:S01]  /*4ac0*/  UMOV UR11, UR35 ;  /* 0x00000023000b7c82 */ /* 0x000fe20008000000 */
[----:B------:R-:W-:Y:S01]  /*4ad0*/  UMOV UR12, UR36 ;  /* 0x00000024000c7c82 */ /* 0x000fe20008000000 */
[----:B------:R-:W-:Y:S01]  /*4ae0*/  @!P4 R2UR UR8, R0 ;  /* 0x000000000008c2ca */ /* 0x000fe200000e0000 */
[----:B------:R-:W-:Y:S01]  /*4af0*/  IMAD.IADD R14, R10, 0x1, R62 ;  /* 0x000000010a0e7824 */ /* 0x000fe200078e023e */
[----:B------:R-:W-:Y:S01]  /*4b00*/  @P3 R2UR UR36, R27 ;  /* 0x000000001b2432ca */ /* 0x000fe200000e0000 */
[----:B------:R-:W-:Y:S01]  /*4b10*/  IMAD.IADD R15, R11, 0x1, R63 ;  /* 0x000000010b0f7824 */ /* 0x000fe200078e023f */
[----:B------:R-:W-:Y:S02]  /*4b20*/  SEL R0, RZ, 0x1, P0 ;  /* 0x00000001ff007807 */ /* 0x000fe40000000000 */
[----:B------:R-:W-:Y:S01]  /*4b30*/  LOP3.LUT R30, R30, 0x1, RZ, 0x3c, !PT ;  /* 0x000000011e1e7812 */ /* 0x000fe200078e3cff */
[----:B------:R-:W-:Y:S01]  /*4b40*/  IMAD.U32 R8, RZ, RZ, UR9 ;  /* 0x00000009ff087e24 */ /* 0x000fe2000f8e00ff */
[----:B------:R-:W-:Y:S01]  /*4b50*/  @!UP1 UIADD3 UR9, UPT, UPT, UR7, 0x58, URZ ;  /* 0x0000005807099890 */ /* 0x000fe2000fffe0ff */
[----:B------:R-:W-:Y:S02]  /*4b60*/  LOP3.LUT R28, R28, R0, RZ, 0x3c, !PT ;  /* 0x000000001c1c7212 */ /* 0x000fe400078e3cff */
[----:B------:R-:W-:Y:S02]  /*4b70*/  SEL R29, R29, RZ, P0 ;  /* 0x000000ff1d1d7207 */ /* 0x000fe40000000000 */
[----:B------:R-:W-:Y:S01]  /*4b80*/  IMAD.U32 R9, RZ, RZ, UR8 ;  /* 0x00000008ff097e24 */ /* 0x000fe2000f8e00ff */
[----:B------:R-:W-:Y:S01]  /*4b90*/  @!P4 R2UR UR14, R8 ;  /* 0x00000000080ec2ca */ /* 0x000fe200000e0000 */
[----:B------:R-:W-:Y:S01]  /*4ba0*/  @!UP1 UIADD3 UR8, UPT, UPT, UR7, 0x6400, URZ ;  /* 0x0000640007089890 */ /* 0x000fe2000fffe0ff */
[----:B------:R-:W-:Y:S02]  /*4bb0*/  VOTEU.ALL UP1, P4 ;  /* 0x0000000000ff7886 */ /* 0x000fe40002020000 */
[----:B------:R-:W-:Y:S11]  /*4bc0*/  @!P4 R2UR UR15, R9 ;  /* 0x00000000090fc2ca */ /* 0x000ff600000e0000 */
[----:B------:R-:W-:Y:S02]  /*4bd0*/  @!UPT UIADD3 URZ, UPT, UPT, URZ, URZ, URZ ;  /* 0x000000fffffff290 */ /* 0x000fe4000fffe0ff */
[----:B------:R2:W-:Y:S01]  /*4be0*/  @!UP1 UTMALDG.3D [UR8], [UR14], desc[UR18] ;  /* 0x000012080e0095b4 */ /* 0x0005e20008011000 */
[----:B------:R2:W-:Y:S01]  /*4bf0*/  @!P4 SYNCS.ARRIVE.TRANS64.RED.A0TR RZ, [UR7+0x58], R25 ;  /* 0x00005819ffffc9a7 */ /* 0x0005e20008300407 */
[----:B------:R-:W-:Y:S01]  /*4c00*/  UPLOP3.LUT UP1, UPT, UPT, UPT, UPT, 0x80, 0x8 ;  /* 0x000000000008789c */ /* 0x000fe20003f2f070 */
[----:B------:R-:W-:Y:S01]  /*4c10*/  SYNCS.ARRIVE.TRANS64.RED.A1T0 RZ, [UR13], RZ ;  /* 0x000000ffffff79a7 */ /* 0x000fe2000810040d */
[----:B------:R-:W-:Y:S09]  /*4c20*/  @P3 BRA `(.L_x_78) ;  /* 0xfffffff000a03947 */ /* 0x000ff2000383ffff */
[----:B------:R-:W-:-:S04]  /*4c30*/  SHF.L.U32 R2, R30, 0x1f, RZ ;  /* 0x0000001f1e027819 */ /* 0x000fc800000006ff */
[----:B------:R-:W1:Y:S02]  /*4c40*/  SYNCS.PHASECHK.TRANS64.TRYWAIT P0, [UR7+0x60], R2 ;  /* 0x00006002ff0075a7 */ /* 0x000e640008001107 */
[----:B-1----:R-:W-:Y:S05]  /*4c50*/  @!P0 BRA `(.L_x_79) ;  /* 0x0000003800708947 */ /* 0x002fea0003800000 */
.L_x_169:
[----:B------:R-:W3:Y:S02]  /*4c60*/  SYNCS.PHASECHK.TRANS64.TRYWAIT P0, [UR7+0x68], R2 ;  /* 0x00006802ff0075a7 */ /* 0x000ee40008001107 */
[----:B---3--:R-:W-:Y:S05]  /*4c70*/  @!P0 BRA `(.L_x_80) ;  /* 0x0000003800808947 */ /* 0x008fea0003800000 */
.L_x_171:
[----:B------:R-:W3:Y:S02]  /*4c80*/  SYNCS.PHASECHK.TRANS64.TRYWAIT P0, [UR7+0x70], R2 ;  /* 0x00007002ff0075a7 */ /* 0x000ee40008001107 */
[----:B---3--:R-:W-:Y:S05]  /*4c90*/  @!P0 BRA `(.L_x_81) ;  /* 0x0000003800908947 */ /* 0x008fea0003800000 */
.L_x_173:
[----:B-1----:R-:W-:-:S07]  /*4ca0*/  MOV R0, UR7 ;  /* 0x0000000700007c02 */ /* 0x002fce0008000f00 */
.L_x_82:
[----:B-1----:R-:W-:-:S04]  /*4cb0*/  SHF.L.U32 R2, R30, 0x1f, RZ ;  /* 0x0000001f1e027819 */ /* 0x002fc800000006ff */
[----:B------:R1:W3:Y:S03]  /*4cc0*/  SYNCS.PHASECHK.TRANS64.TRYWAIT P0, [R0+URZ+0x78], R2 ;  /* 0x00007802000075a7 */ /* 0x0002e600080011ff */
[----:B---3--:R-:W-:Y:S05]  /*4cd0*/  @!P0 NANOSLEEP.SYNCS 0x989680 ;  /* 0x009896800000895d */ /* 0x008fea0003900000 */
[----:B------:R-:W3:Y:S02]  /*4ce0*/  @!P0 SYNCS.PHASECHK.TRANS64 P0, [R0+URZ+0x78], R2 ;  /* 0x00007802000085a7 */ /* 0x000ee400080010ff */
[----:B--23--:R-:W-:Y:S05]  /*4cf0*/  @P0 EXIT ;  /* 0x000000000000094d */ /* 0x00cfea0003800000 */
[----:B------:R-:W-:Y:S05]  /*4d00*/  BRA `(.L_x_82) ;  /* 0xfffffffc00e87947 */ /* 0x000fea000383ffff */
.L_x_67:
[----:B------:R-:W-:-:S06]  /*4d10*/  UISETP.GE.AND UP1, UPT, UR8, 0x4, UPT ;  /* 0x000000040800788c */ /* 0x000fcc000bf26270 */
[----:B------:R-:W-:-:S13]  /*4d20*/  PLOP3.LUT P0, PT, PT, PT, UP1, 0x80, 0x8 ;  /* 0x000000000008781c */ /* 0x000fda0003f0f018 */
[----:B------:R-:W-:Y:S05]  /*4d30*/  @!P0 EXIT ;  /* 0x000000000000894d */ /* 0x000fea0003800000 */
[----:B------:R-:W-:Y:S01]  /*4d40*/  BAR.SYNC.DEFER_BLOCKING 0x6, 0xa0 ;  /* 0x0182800000007b1d */ /* 0x000fe20000010000 */
[C---:B------:R-:W-:Y:S01]  /*4d50*/  IMAD.SHL.U32 R4, R77.reuse, 0x20, RZ ;  /* 0x000000204d047824 */ /* 0x040fe200078e00ff */
[C---:B------:R-:W-:Y:S01]  /*4d60*/  R2P PR, R77.reuse, 0x6 ;  /* 0x000000064d007804 */ /* 0x040fe20000000000 */
[C---:B------:R-:W-:Y:S01]  /*4d70*/  IMAD.SHL.U32 R68, R77.reuse, 0x4, RZ ;  /* 0x000000044d447824 */ /* 0x040fe200078e00ff */
[----:B------:R-:W-:Y:S01]  /*4d80*/  CS2R R72, SRZ ;  /* 0x0000000000487805 */ /* 0x000fe2000001ff00 */
[C---:B------:R-:W-:Y:S01]  /*4d90*/  IMAD.U32 R32, R77.reuse, 0x10000, RZ ;  /* 0x000100004d207824 */ /* 0x040fe200078e00ff */
[----:B------:R-:W-:Y:S02]  /*4da0*/  UMOV UR48, 0x400 ;  /* 0x0000040000307882 */ /* 0x000fe40000000000 */
[----:B------:R-:W1:Y:S01]  /*4db0*/  LDC R67, c[0x0][0x370] ;  /* 0x0000dc00ff437b82 */ /* 0x000e620000000800 */
[----:B------:R-:W-:Y:S01]  /*4dc0*/  ULEA UR48, UR37, UR48, 0x18 ;  /* 0x0000003025307291 */ /* 0x000fe2000f8ec0ff */
[C---:B------:R-:W-:Y:S01]  /*4dd0*/  LOP3.LUT R3, R4.reuse, 0xe0, RZ, 0xc0, !PT ;  /* 0x000000e004037812 */ /* 0x040fe200078ec0ff */
[----:B------:R-:W-:Y:S01]  /*4de0*/  IMAD.SHL.U32 R2, R77, 0x10, RZ ;  /* 0x000000104d027824 */ /* 0x000fe200078e00ff */
[----:B------:R-:W-:Y:S01]  /*4df0*/  LOP3.LUT R4, R4, 0x100, RZ, 0xc0, !PT ;  /* 0x0000010004047812 */ /* 0x000fe200078ec0ff */
[----:B------:R-:W-:Y:S01]  /*4e00*/  UIADD3 UR4, UPT, UPT, UR48, 0x400, URZ ;  /* 0x0000040030047890 */ /* 0x000fe2000fffe0ff */
[----:B------:R-:W-:Y:S01]  /*4e10*/  LOP3.LUT R68, R3, 0x1c, R68, 0xf8, !PT ;  /* 0x0000001c03447812 */ /* 0x000fe200078ef844 */
[----:B------:R-:W-:Y:S01]  /*4e20*/  IMAD.MOV.U32 R76, RZ, RZ, 0x10 ;  /* 0x00000010ff4c7424 */ /* 0x000fe200078e00ff */
[----:B------:R-:W2:Y:S01]  /*4e30*/  LDC R28, c[0x0][0xb0c] ;  /* 0x0002c300ff1c7b82 */ /* 0x000ea20000000800 */
[----:B------:R-:W-:Y:S01]  /*4e40*/  SHF.R.U32.HI R3, RZ, 0x2, R77 ;  /* 0x00000002ff037819 */ /* 0x000fe2000001164d */
[----:B------:R-:W-:Y:S01]  /*4e50*/  IMAD.MOV.U32 R75, RZ, RZ, 0x20 ;  /* 0x00000020ff4b7424 */ /* 0x000fe200078e00ff */
[----:B------:R-:W-:Y:S01]  /*4e60*/  LOP3.LUT R32, R32, 0x600000, RZ, 0xc0, !PT ;  /* 0x0060000020207812 */ /* 0x000fe200078ec0ff */
[----:B------:R-:W-:Y:S01]  /*4e70*/  IMAD.MOV.U32 R74, RZ, RZ, 0x1 ;  /* 0x00000001ff4a7424 */ /* 0x000fe200078e00ff */
[----:B------:R-:W-:Y:S01]  /*4e80*/  LOP3.LUT R2, R4, 0x600, R2, 0xf8, !PT ;  /* 0x0000060004027812 */ /* 0x000fe200078ef802 */
[----:B------:R-:W-:Y:S01]  /*4e90*/  IMAD.MOV.U32 R31, RZ, RZ, RZ ;  /* 0x000000ffff1f7224 */ /* 0x000fe200078e00ff */
[----:B------:R-:W-:Y:S01]  /*4ea0*/  LOP3.LUT R68, R68, 0x4, R3, 0x78, !PT ;  /* 0x0000000444447812 */ /* 0x000fe200078e7803 */
[----:B------:R-:W4:Y:S01]  /*4eb0*/  LDC R65, c[0x0][0xb20] ;  /* 0x0002c800ff417b82 */ /* 0x000f220000000800 */
[----:B------:R-:W3:Y:S01]  /*4ec0*/  LDS R0, [UR48+0x140] ;  /* 0x00014030ff007984 */ /* 0x000ee20008000800 */
[----:B------:R-:W-:Y:S01]  /*4ed0*/  LOP3.LUT R77, R77, 0x60, RZ, 0xc0, !PT ;  /* 0x000000604d4d7812 */ /* 0x000fe200078ec0ff */
[----:B------:R-:W-:Y:S01]  /*4ee0*/  IMAD.MOV.U32 R80, RZ, RZ, RZ ;  /* 0x000000ffff507224 */ /* 0x000fe200078e00ff */
[----:B------:R-:W-:Y:S01]  /*4ef0*/  LOP3.LUT R68, R2, R68, RZ, 0xfc, !PT ;  /* 0x0000004402447212 */ /* 0x000fe200078efcff */
[----:B------:R-:W-:Y:S01]  /*4f00*/  IMAD.U32 R70, RZ, RZ, UR4 ;  /* 0x00000004ff467e24 */ /* 0x000fe2000f8e00ff */
[----:B------:R-:W-:Y:S01]  /*4f10*/  SEL R76, R76, 0xfffffff0, !P2 ;  /* 0xfffffff04c4c7807 */ /* 0x000fe20005000000 */
[----:B------:R-:W1:Y:S01]  /*4f20*/  LDCU.64 UR52, c[0x0][0x348] ;  /* 0x00006900ff3477ac */ /* 0x000e620008000a00 */
[----:B------:R-:W1:Y:S01]  /*4f30*/  LDC R27, c[0x0][0xb30] ;  /* 0x0002cc00ff1b7b82 */ /* 0x000e620000000800 */
[----:B------:R-:W-:Y:S01]  /*4f40*/  SEL R75, R75, 0xffffffe0, !P1 ;  /* 0xffffffe04b4b7807 */ /* 0x000fe20004800000 */
[----:B------:R-:W1:Y:S01]  /*4f50*/  LDCU.64 UR38, c[0x0][0x888] ;  /* 0x00011100ff2677ac */ /* 0x000e620008000a00 */
[----:B------:R-:W1:Y:S05]  /*4f60*/  LDCU.64 UR44, c[0x0][0x890] ;  /* 0x00011200ff2c77ac */ /* 0x000e6a0008000a00 */
[----:B------:R-:W1:Y:S01]  /*4f70*/  LDC.64 R60, c[0x0][0xb10] ;  /* 0x0002c400ff3c7b82 */ /* 0x000e620000000a00 */
[----:B------:R-:W-:Y:S01]  /*4f80*/  UMOV UR49, URZ ;  /* 0x000000ff00317c82 */ /* 0x000fe20008000000 */
[----:B------:R-:W-:-:S06]  /*4f90*/  UMOV UR51, URZ ;  /* 0x000000ff00337c82 */ /* 0x000fcc0008000000 */
[----:B------:R-:W1:Y:S08]  /*4fa0*/  LDC.64 R24, c[0x0][0xb18] ;  /* 0x0002c600ff187b82 */ /* 0x000e700000000a00 */
[----:B------:R-:W1:Y:S08]  /*4fb0*/  LDC.64 R22, c[0x0][0xb28] ;  /* 0x0002ca00ff167b82 */ /* 0x000e700000000a00 */
[----:B------:R-:W1:Y:S01]  /*4fc0*/  LDC.64 R58, c[0x0][0x8b0] ;  /* 0x00022c00ff3a7b82 */ /* 0x000e620000000a00 */
[----:B---3--:R-:W-:-:S07]  /*4fd0*/  IMAD.IADD R32, R0, 0x1, R32 ;  /* 0x0000000100207824 */ /* 0x008fce00078e0220 */
[----:B------:R-:W3:Y:S08]  /*4fe0*/  LDC.64 R56, c[0x0][0x8a8] ;  /* 0x00022a00ff387b82 */ /* 0x000ef00000000a00 */
[----:B--2-4-:R-:W1:Y:S02]  /*4ff0*/  LDC R66, c[0x0][0x374] ;  /* 0x0000dd00ff427b82 */ /* 0x014e640000000800 */
.L_x_126:
[----:B------:R-:W-:Y:S02]  /*5000*/  LEA R0, R80, UR48, 0x3 ;  /* 0x0000003050007c11 */ /* 0x000fe4000f8e18ff */
[----:B------:R-:W-:Y:S02]  /*5010*/  SHF.L.U32 R2, R72, 0x1f, RZ ;  /* 0x0000001f48027819 */ /* 0x000fe400000006ff */
[----:B------:R-:W-:Y:S02]  /*5020*/  LEA R16, R80, UR48, 0x4 ;  /* 0x0000003050107c11 */ /* 0x000fe4000f8e20ff */
[----:B------:R-:W2:Y:S02]  /*5030*/  SYNCS.PHASECHK.TRANS64.TRYWAIT P0, [R0+URZ+0x90], R2 ;  /* 0x00009002000075a7 */ /* 0x000ea400080011ff */
[----:B--2---:R-:W-:Y:S05]  /*5040*/  @!P0 BRA `(.L_x_83) ;  /* 0x0000003400bc8947 */ /* 0x004fea0003800000 */
.L_x_174:
[----:B------:R-:W4:Y:S01]  /*5050*/  LDC.64 R10, c[0x0][0xb10] ;  /* 0x0002c400ff0a7b82 */ /* 0x000f220000000a00 */
[----:B------:R-:W3:Y:S01]  /*5060*/  LDS.128 R16, [R16+0x120] ;  /* 0x0001200010107984 */ /* 0x000ee20000000c00 */
[----:B-1----:R-:W-:Y:S01]  /*5070*/  ISETP.NE.AND P1, PT, R27, 0x1, PT ;  /* 0x000000011b00780c */ /* 0x002fe20003f25270 */
[----:B--2---:R-:W-:Y:S01]  /*5080*/  VIADD R0, R0, 0xa0 ;  /* 0x000000a000007836 */ /* 0x004fe20000000000 */
[----:B------:R-:W-:Y:S04]  /*5090*/  ISETP.GE.AND P0, PT, R26, 0x1, PT ;  /* 0x000000011a00780c */ /* 0x000fe80003f06270 */
[----:B------:R-:W1:Y:S01]  /*50a0*/  LDC.64 R8, c[0x0][0xb18] ;  /* 0x0002c600ff087b82 */ /* 0x000e620000000a00 */
[----:B------:R-:W-:Y:S01]  /*50b0*/  PRMT R0, RZ, 0x654, R0 ;  /* 0x00000654ff007816 */ /* 0x000fe20000000000 */
[----:B------:R-:W-:Y:S01]  /*50c0*/  @!PT LDS RZ, [RZ] ;  /* 0x00000000fffff984 */ /* 0x000fe20000000800 */
[----:B------:R-:W-:Y:S01]  /*50d0*/  @!PT LDS RZ, [RZ] ;  /* 0x00000000fffff984 */ /* 0x000fe20000000800 */
[----:B------:R-:W-:Y:S01]  /*50e0*/  @!PT LDS RZ, [RZ] ;  /* 0x00000000fffff984 */ /* 0x000fe20000000800 */
[----:B------:R-:W-:Y:S01]  /*50f0*/  @!PT LDS RZ, [RZ] ;  /* 0x00000000fffff984 */ /* 0x000fe20000000800 */
[----:B------:R2:W-:Y:S06]  /*5100*/  MEMBAR.ALL.CTA ;  /* 0x0000000000007992 */ /* 0x0005ec0000008000 */
[----:B--2---:R-:W2:Y:S01]  /*5110*/  FENCE.VIEW.ASYNC.S ;  /* 0x00000000000073c6 */ /* 0x004ea20000000000 */
[----:B------:R-:W1:Y:S08]  /*5120*/  @!P1 LDC R12, c[0x0][0xb20] ;  /* 0x0002c800ff0c9b82 */ /* 0x000e700000000800 */
[----:B------:R-:W1:Y:S01]  /*5130*/  @!P1 LDC R7, c[0x0][0xb0c] ;  /* 0x0002c300ff079b82 */ /* 0x000e620000000800 */
[----:B--2---:R2:W-:Y:S01]  /*5140*/  SYNCS.ARRIVE.TRANS64.RED.A1T0 RZ, [R0+URZ], RZ ;  /* 0x000000ff00ff79a7 */ /* 0x0045e200081004ff */
[----:B---3--:R-:W-:Y:S04]  /*5150*/  LOP3.LUT P4, RZ, R18, 0x1, RZ, 0xc0, !PT ;  /* 0x0000000112ff7812 */ /* 0x008fe8000788c0ff */
[----:B------:R-:W-:Y:S09]  /*5160*/  P2R R78, PR, RZ, 0x10 ;  /* 0x00000010ff4e7803 */ /* 0x000ff20000000000 */
[----:B------:R-:W-:Y:S02]  /*5170*/  @P4 MOV R30, R16 ;  /* 0x00000010001e4202 */ /* 0x000fe40000000f00 */
[----:B------:R-:W-:Y:S01]  /*5180*/  @P4 LOP3.LUT R29, R17, 0xffff, RZ, 0xc0, !PT ;  /* 0x0000ffff111d4812 */ /* 0x000fe200078ec0ff */
[----:B--2-4-:R-:W-:Y:S06]  /*5190*/  @!P0 BRA `(.L_x_84) ;  /* 0x0000000000a48947 */ /* 0x014fec0003800000 */
[----:B------:R-:W-:Y:S01]  /*51a0*/  IMAD.HI.U32 R0, R66, R25, RZ ;  /* 0x0000001942007227 */ /* 0x000fe200078e00ff */
[----:B------:R-:W-:Y:S02]  /*51b0*/  ISETP.NE.AND P0, PT, R24, 0x1, PT ;  /* 0x000000011800780c */ /* 0x000fe40003f05270 */
[----:B------:R-:W-:Y:S01]  /*51c0*/  ISETP.NE.AND P2, PT, R26, 0x1, PT ;  /* 0x000000011a00780c */ /* 0x000fe20003f45270 */
[----:B------:R-:W-:Y:S01]  /*51d0*/  IMAD.HI.U32 R4, R67, R60, RZ ;  /* 0x0000003c43047227 */ /* 0x000fe200078e00ff */
[----:B------:R-:W-:Y:S02]  /*51e0*/  SHF.R.U32.HI R0, RZ, R65, R0 ;  /* 0x00000041ff007219 */ /* 0x000fe40000011600 */
[----:B------:R-:W-:Y:S01]  /*51f0*/  ISETP.NE.AND P3, PT, R28, 0x1, PT ;  /* 0x000000011c00780c */ /* 0x000fe20003f65270 */
[----:B------:R-:W-:Y:S01]  /*5200*/  IMAD.HI.U32 R6, R29, R25, RZ ;  /* 0x000000191d067227 */ /* 0x000fe200078e00ff */
[-C--:B------:R-:W-:Y:S02]  /*5210*/  SHF.R.U32.HI R4, RZ, R61.reuse, R4 ;  /* 0x0000003dff047219 */ /* 0x080fe40000011604 */
[----:B------:R-:W-:Y:S01]  /*5220*/  SEL R0, R66, R0, !P0 ;  /* 0x0000000042007207 */ /* 0x000fe20004000000 */
[----:B------:R-:W-:Y:S01]  /*5230*/  IMAD.HI.U32 R5, R30, R60, RZ ;  /* 0x0000003c1e057227 */ /* 0x000fe200078e00ff */
[----:B------:R-:W-:Y:S03]  /*5240*/  SEL R4, R67, R4, !P3 ;  /* 0x0000000443047207 */ /* 0x000fe60005800000 */
[-C--:B------:R-:W-:Y:S01]  /*5250*/  IMAD.HI.U32 R3, R0, R22.reuse, RZ ;  /* 0x0000001600037227 */ /* 0x080fe200078e00ff */
[----:B------:R-:W-:Y:S03]  /*5260*/  SHF.R.U32.HI R5, RZ, R61, R5 ;  /* 0x0000003dff057219 */ /* 0x000fe60000011605 */
[----:B------:R-:W-:Y:S01]  /*5270*/  IMAD.HI.U32 R2, R4, R22, RZ ;  /* 0x0000001604027227 */ /* 0x000fe200078e00ff */
[----:B------:R-:W-:Y:S02]  /*5280*/  @P2 SHF.R.U32.HI R0, RZ, R23, R3 ;  /* 0x00000017ff002219 */ /* 0x000fe40000011603 */
[----:B------:R-:W-:Y:S02]  /*5290*/  SHF.R.U32.HI R3, RZ, R65, R6 ;  /* 0x00000041ff037219 */ /* 0x000fe40000011606 */
[----:B------:R-:W-:Y:S01]  /*52a0*/  @P2 SHF.R.U32.HI R4, RZ, R23, R2 ;  /* 0x00000017ff042219 */ /* 0x000fe20000011602 */
[----:B------:R-:W-:Y:S01]  /*52b0*/  IMAD R0, R26, R0, RZ ;  /* 0x000000001a007224 */ /* 0x000fe200078e02ff */
[----:B------:R-:W-:Y:S02]  /*52c0*/  SEL R3, R29, R3, !P0 ;  /* 0x000000031d037207 */ /* 0x000fe40004000000 */
[----:B------:R-:W-:Y:S01]  /*52d0*/  SEL R2, R30, R5, !P3 ;  /* 0x000000051e027207 */ /* 0x000fe20005800000 */
[----:B------:R-:W-:Y:S01]  /*52e0*/  IMAD R5, R26, R4, RZ ;  /* 0x000000041a057224 */ /* 0x000fe200078e02ff */
[C---:B------:R-:W-:Y:S01]  /*52f0*/  ISETP.GE.AND P0, PT, R3.reuse, R0, PT ;  /* 0x000000000300720c */ /* 0x040fe20003f06270 */
[C---:B------:R-:W-:Y:S03]  /*5300*/  IMAD.HI.U32 R0, R3.reuse, R22, RZ ;  /* 0x0000001603007227 */ /* 0x040fe600078e00ff */
[C---:B------:R-:W-:Y:S02]  /*5310*/  ISETP.GE.OR P0, PT, R2.reuse, R5, P0 ;  /* 0x000000050200720c */ /* 0x040fe40000706670 */
[----:B------:R-:W-:Y:S04]  /*5320*/  SHF.R.U32.HI R0, RZ, R23, R0 ;  /* 0x00000017ff007219 */ /* 0x000fe80000011600 */
[C---:B------:R-:W-:Y:S05]  /*5330*/  SEL R6, R3.reuse, R0, !P2 ;  /* 0x0000000003067207 */ /* 0x040fea0005000000 */
        /* <DEDUP_REMOVED lines=14> */
[----:B------:R-:W-:Y:S07]  /*5420*/  IMAD R29, R3, R24, R29 ;  /* 0x00000018031d7224 */ /* 0x000fee00078e021d */
.L_x_84:
[----:B-1----:R-:W-:Y:S01]  /*5430*/  @!P1 ISETP.NE.AND P0, PT, R8, 0x1, PT ;  /* 0x000000010800980c */ /* 0x002fe20003f05270 */
[----:B------:R-:W-:Y:S01]  /*5440*/  @!P1 IMAD.HI.U32 R2, R29, R9, RZ ;  /* 0x000000091d029227 */ /* 0x000fe200078e00ff */
[----:B------:R-:W-:Y:S01]  /*5450*/  R2UR UR42, R15 ;  /* 0x000000000f2a72ca */ /* 0x000fe200000e0000 */
[----:B------:R-:W-:Y:S01]  /*5460*/  BSSY.RECONVERGENT B6, `(.L_x_85) ;  /* 0x0000031000067945 */ /* 0x000fe20003800200 */
[----:B------:R-:W-:Y:S01]  /*5470*/  R2UR UR41, R14 ;  /* 0x000000000e2972ca */ /* 0x000fe200000e0000 */
[----:B------:R-:W-:Y:S01]  /*5480*/  @!P1 IMAD.HI.U32 R0, R30, R10, RZ ;  /* 0x0000000a1e009227 */ /* 0x000fe200078e00ff */
[----:B------:R-:W-:Y:S02]  /*5490*/  @!P1 SHF.R.U32.HI R2, RZ, R12, R2 ;  /* 0x0000000cff029219 */ /* 0x000fe40000011602 */
[----:B------:R-:W-:Y:S01]  /*54a0*/  @!P1 ISETP.NE.AND P2, PT, R7, 0x1, PT ;  /* 0x000000010700980c */ /* 0x000fe20003f45270 */
[----:B------:R-:W-:Y:S01]  /*54b0*/  VIADD R80, R80, 0x1 ;  /* 0x0000000150507836 */ /* 0x000fe20000000000 */
[----:B------:R-:W-:Y:S02]  /*54c0*/  @!P1 SEL R2, R29, R2, !P0 ;  /* 0x000000021d029207 */ /* 0x000fe40004000000 */
[----:B------:R-:W-:Y:S02]  /*54d0*/  @!P1 SHF.R.U32.HI R0, RZ, R11, R0 ;  /* 0x0000000bff009219 */ /* 0x000fe40000011600 */
[----:B------:R-:W-:Y:S01]  /*54e0*/  LOP3.LUT P0, RZ, R70, 0x3f0, RZ, 0xc0, !PT ;  /* 0x000003f046ff7812 */ /* 0x000fe2000780c0ff */
[----:B------:R-:W-:Y:S01]  /*54f0*/  USHF.L.U32 UR42, UR42, 0x6, URZ ;  /* 0x000000062a2a7899 */ /* 0x000fe200080006ff */
[----:B------:R-:W-:Y:S01]  /*5500*/  @!P1 SEL R3, R30, R0, !P2 ;  /* 0x000000001e039207 */ /* 0x000fe20005000000 */
[----:B------:R-:W-:Y:S01]  /*5510*/  USHF.L.U32 UR41, UR41, 0x7, URZ ;  /* 0x0000000729297899 */ /* 0x000fe200080006ff */
[----:B------:R-:W-:Y:S03]  /*5520*/  @P4 SHF.R.U32.HI R71, RZ, 0x10, R17 ;  /* 0x00000010ff474819 */ /* 0x000fe60000011611 */
[----:B------:R-:W-:Y:S02]  /*5530*/  @!P1 IMAD.IADD R0, R2, 0x1, -R3 ;  /* 0x0000000102009824 */ /* 0x000fe400078e0a03 */
[----:B------:R-:W-:Y:S02]  /*5540*/  @!P1 IMAD.IADD R2, R3, 0x1, -R2 ;  /* 0x0000000103029824 */ /* 0x000fe400078e0a02 */
[----:B------:R-:W-:Y:S02]  /*5550*/  @!P1 IMAD R30, R0, R7, R30 ;  /* 0x00000007001e9224 */ /* 0x000fe400078e021e */
[----:B------:R-:W-:Y:S01]  /*5560*/  @!P1 IMAD R29, R2, R8, R29 ;  /* 0x00000008021d9224 */ /* 0x000fe200078e021d */
[----:B------:R-:W-:Y:S06]  /*5570*/  @!P0 BRA `(.L_x_86) ;  /* 0x00000000007c8947 */ /* 0x000fec0003800000 */
[----:B------:R-:W1:Y:S01]  /*5580*/  LDCU.64 UR8, c[0x4][0x80] ;  /* 0x01001000ff0877ac */ /* 0x000e620008000a00 */
[----:B------:R-:W-:Y:S01]  /*5590*/  MOV R2, 0x0 ;  /* 0x0000000000027802 */ /* 0x000fe20000000f00 */
[----:B------:R-:W-:Y:S02]  /*55a0*/  HFMA2 R12, -RZ, RZ, 0, 5.9604644775390625e-08 ;  /* 0x00000001ff0c7431 */ /* 0x000fe400000001ff */
[----:B------:R-:W-:Y:S01]  /*55b0*/  IMAD.MOV.U32 R8, RZ, RZ, 0x70 ;  /* 0x00000070ff087424 */ /* 0x000fe200078e00ff */
[----:B------:R2:W3:Y:S01]  /*55c0*/  LDC.64 R14, c[0x4][R2] ;  /* 0x01000000020e7b82 */ /* 0x0004e20000000a00 */
[----:B------:R-:W4:Y:S01]  /*55d0*/  LDCU.64 UR6, c[0x4][0x88] ;  /* 0x01001100ff0677ac */ /* 0x000f220008000a00 */
[----:B------:R-:W-:Y:S01]  /*55e0*/  IMAD.MOV.U32 R13, RZ, RZ, RZ ;  /* 0x000000ffff0d7224 */ /* 0x000fe200078e00ff */
[----:B------:R-:W2:Y:S01]  /*55f0*/  LDCU.64 UR4, c[0x4][0x8] ;  /* 0x01000100ff0477ac */ /* 0x000ea20008000a00 */
[----:B-1----:R-:W-:Y:S01]  /*5600*/  MOV R5, UR9 ;  /* 0x0000000900057c02 */ /* 0x002fe20008000f00 */
[----:B------:R-:W-:Y:S01]  /*5610*/  IMAD.U32 R4, RZ, RZ, UR8 ;  /* 0x00000008ff047e24 */ /* 0x000fe2000f8e00ff */
[----:B----4-:R-:W-:Y:S01]  /*5620*/  MOV R7, UR7 ;  /* 0x0000000700077c02 */ /* 0x010fe20008000f00 */
[----:B------:R-:W-:Y:S01]  /*5630*/  IMAD.U32 R6, RZ, RZ, UR6 ;  /* 0x00000006ff067e24 */ /* 0x000fe2000f8e00ff */
[----:B--2---:R-:W-:Y:S01]  /*5640*/  MOV R11, UR5 ;  /* 0x00000005000b7c02 */ /* 0x004fe20008000f00 */
[----:B------:R-:W-:Y:S02]  /*5650*/  IMAD.U32 R10, RZ, RZ, UR4 ;  /* 0x00000004ff0a7e24 */ /* 0x000fe4000f8e00ff */
[----:B------:R-:W-:Y:S07]  /*5660*/  LEPC R20, `(.L_x_87) ;  /* 0x000000001014794e */ /* 0x000fee0000000000 */
[----:B---3-5:R-:W-:Y:S05]  /*5670*/  CALL.ABS.NOINC R14 ;  /* 0x000000000e007343 */ /* 0x028fea0003c00000 */
.L_x_87:
[----:B------:R-:W1:Y:S01]  /*5680*/  LDCU.64 UR8, c[0x4][0x80] ;  /* 0x01001000ff0877ac */ /* 0x000e620008000a00 */
[----:B------:R-:W2:Y:S01]  /*5690*/  LDC.64 R2, c[0x4][R2] ;  /* 0x0100000002027b82 */ /* 0x000ea20000000a00 */
[----:B------:R-:W-:Y:S02]  /*56a0*/  HFMA2 R12, -RZ, RZ, 0, 5.9604644775390625e-08 ;  /* 0x00000001ff0c7431 */ /* 0x000fe400000001ff */
[----:B------:R-:W-:Y:S02]  /*56b0*/  IMAD.MOV.U32 R8, RZ, RZ, 0x70 ;  /* 0x00000070ff087424 */ /* 0x000fe400078e00ff */
[----:B------:R-:W-:Y:S01]  /*56c0*/  IMAD.MOV.U32 R13, RZ, RZ, RZ ;  /* 0x000000ffff0d7224 */ /* 0x000fe200078e00ff */
[----:B------:R-:W3:Y:S01]  /*56d0*/  LDCU.64 UR6, c[0x4][0x88] ;  /* 0x01001100ff0677ac */ /* 0x000ee20008000a00 */
[----:B------:R-:W4:Y:S01]  /*56e0*/  LDCU.64 UR4, c[0x4][0x8] ;  /* 0x01000100ff0477ac */ /* 0x000f220008000a00 */
[----:B-1----:R-:W-:Y:S02]  /*56f0*/  MOV R4, UR8 ;  /* 0x0000000800047c02 */ /* 0x002fe40008000f00 */
[----:B------:R-:W-:Y:S02]  /*5700*/  MOV R5, UR9 ;  /* 0x0000000900057c02 */ /* 0x000fe40008000f00 */
[----:B---3--:R-:W-:Y:S01]  /*5710*/  MOV R7, UR7 ;  /* 0x0000000700077c02 */ /* 0x008fe20008000f00 */
[----:B------:R-:W-:Y:S01]  /*5720*/  IMAD.U32 R6, RZ, RZ, UR6 ;  /* 0x00000006ff067e24 */ /* 0x000fe2000f8e00ff */
[----:B----4-:R-:W-:Y:S01]  /*5730*/  MOV R11, UR5 ;  /* 0x00000005000b7c02 */ /* 0x010fe20008000f00 */
[----:B------:R-:W-:Y:S02]  /*5740*/  IMAD.U32 R10, RZ, RZ, UR4 ;  /* 0x00000004ff0a7e24 */ /* 0x000fe4000f8e00ff */
[----:B------:R-:W-:Y:S07]  /*5750*/  LEPC R20, `(.L_x_86) ;  /* 0x000000001014794e */ /* 0x000fee0000000000 */
[----:B--2---:R-:W-:Y:S05]  /*5760*/  CALL.ABS.NOINC R2 ;  /* 0x0000000002007343 */ /* 0x004fea0003c00000 */
.L_x_86:
[----:B------:R-:W-:Y:S05]  /*5770*/  BSYNC.RECONVERGENT B6 ;  /* 0x0000000000067941 */ /* 0x000fea0003800200 */
.L_x_85:
[----:B------:R-:W-:Y:S01]  /*5780*/  ISETP.NE.U32.AND P4, PT, R58, RZ, PT ;  /* 0x000000ff3a00720c */ /* 0x000fe20003f85070 */
[----:B------:R-:W-:Y:S01]  /*5790*/  UISETP.NE.AND UP2, UPT, UR50, URZ, UPT ;  /* 0x000000ff3200728c */ /* 0x000fe2000bf45270 */
[----:B------:R-:W-:Y:S01]  /*57a0*/  ISETP.NE.U32.AND P2, PT, RZ, UR38, PT ;  /* 0x00000026ff007c0c */ /* 0x000fe2000bf45070 */
[----:B------:R-:W-:Y:S01]  /*57b0*/  UISETP.NE.U32.AND UP1, UPT, UR44, URZ, UPT ;  /* 0x000000ff2c00728c */ /* 0x000fe2000bf25070 */
[----:B------:R-:W-:Y:S01]  /*57c0*/  ISETP.NE.AND.EX P4, PT, R59, RZ, PT, P4 ;  /* 0x000000ff3b00720c */ /* 0x000fe20003f85340 */
[----:B------:R-:W-:Y:S01]  /*57d0*/  UPLOP3.LUT UP0, UPT, UPT, UPT, UPT, 0x40, 0x4 ;  /* 0x000000000004789c */ /* 0x000fe20003f0e870 */
[----:B------:R-:W-:Y:S01]  /*57e0*/  ISETP.NE.AND.EX P2, PT, RZ, UR39, PT, P2 ;  /* 0x00000027ff007c0c */ /* 0x000fe2000bf45320 */
[----:B------:R-:W-:Y:S01]  /*57f0*/  UISETP.NE.AND.EX UP1, UPT, UR45, URZ, UPT, UP1 ;  /* 0x000000ff2d00728c */ /* 0x000fe2000bf25310 */
[----:B------:R-:W-:Y:S04]  /*5800*/  PLOP3.LUT P1, PT, PT, PT, UP2, 0x80, 0x8 ;  /* 0x000000000008781c */ /* 0x000fe80003f2f028 */
[----:B------:R-:W-:Y:S06]  /*5810*/  @UP2 UPLOP3.LUT UP0, UPT, UPT, UPT, UP1, 0x80, 0x8 ;  /* 0x000000000008289c */ /* 0x000fec0003f0f010 */
[----:B------:R-:W-:Y:S01]  /*5820*/  PLOP3.LUT P0, PT, PT, PT, UP0, 0x80, 0x8 ;  /* 0x000000000008781c */ /* 0x000fe20003f0f008 */
[----:B------:R-:W-:Y:S01]  /*5830*/  @!UPT UIADD3 URZ, UPT, UPT, URZ, URZ, URZ ;  /* 0x000000fffffff290 */ /* 0x000fe2000fffe0ff */
[----:B------:R-:W-:Y:S11]  /*5840*/  BRA.U !UP1, `(.L_x_88) ;  /* 0x0000000109387547 */ /* 0x000ff6000b800000 */
[----:B------:R-:W-:Y:S01]  /*5850*/  UISETP.NE.U32.AND UP0, UPT, UR38, URZ, UPT ;  /* 0x000000ff2600728c */ /* 0x000fe2000bf05070 */
[----:B------:R-:W-:Y:S02]  /*5860*/  HFMA2 R0, -RZ, RZ, 0, 5.9604644775390625e-08 ;  /* 0x00000001ff007431 */ /* 0x000fe400000001ff */
[----:B------:R-:W-:Y:S01]  /*5870*/  IMAD.MOV.U32 R64, RZ, RZ, 0x1 ;  /* 0x00000001ff407424 */ /* 0x000fe200078e00ff */
[----:B------:R-:W-:Y:S06]  /*5880*/  UISETP.NE.AND.EX UP0, UPT, UR39, URZ, UPT, UP0 ;  /* 0x000000ff2700728c */ /* 0x000fec000bf05300 */
[----:B------:R-:W-:Y:S05]  /*5890*/  PLOP3.LUT P3, PT, PT, PT, UP0, 0x80, 0x8 ;  /* 0x000000000008781c */ /* 0x000fea0003f6f008 */
[----:B------:R-:W1:Y:S01]  /*58a0*/  @UP0 LDCU.64 UR6, c[0x0][0x888] ;  /* 0x00011100ff0607ac */ /* 0x000e620008000a00 */
[----:B------:R-:W-:Y:S07]  /*58b0*/  @UP0 UIMAD UR4, UR36, UR44, URZ ;  /* 0x0000002c240402a4 */ /* 0x000fee000f8e02ff */
[----:B------:R-:W-:Y:S01]  /*58c0*/  @!P3 PRMT R64, R0, 0x7610, R64 ;  /* 0x000076100040b816 */ /* 0x000fe20000000040 */
[----:B-1----:R-:W-:Y:S03]  /*58d0*/  @UP0 UIMAD.WIDE UR6, UR4, 0x4, UR6 ;  /* 0x00000004040608a5 */ /* 0x002fe6000f8e0206 */
[----:B------:R-:W1:Y:S03]  /*58e0*/  @!UP0 LDCU UR4, c[0x0][0x880] ;  /* 0x00011000ff0487ac */ /* 0x000e660008000800 */
[----:B------:R-:W-:Y:S01]  /*58f0*/  IMAD.U32 R2, RZ, RZ, UR6 ;  /* 0x00000006ff027e24 */ /* 0x000fe2000f8e00ff */
[----:B------:R-:W-:Y:S05]  /*5900*/  MOV R3, UR7 ;  /* 0x0000000700037c02 */ /* 0x000fea0008000f00 */
[----:B-----5:R2:W5:Y:S02]  /*5910*/  @P3 LDG.E R35, desc[UR46][R2.64] ;  /* 0x0000002e02233981 */ /* 0x020564000c1e1900 */
[----:B-12---:R-:W-:Y:S02]  /*5920*/  @!P3 IMAD.U32 R35, RZ, RZ, UR4 ;  /* 0x00000004ff23be24 */ /* 0x006fe4000f8e00ff */
.L_x_88:
[----:B------:R-:W-:Y:S05]  /*5930*/  @!P4 BRA `(.L_x_89) ;  /* 0x000000000020c947 */ /* 0x000fea0003800000 */
[----:B------:R-:W-:Y:S04]  /*5940*/  ISETP.NE.U32.AND P3, PT, R56, RZ, PT ;  /* 0x000000ff3800720c */ /* 0x000fe80003f65070 */
[----:B------:R-:W-:Y:S11]  /*5950*/  ISETP.NE.AND.EX P3, PT, R57, RZ, PT, P3 ;  /* 0x000000ff3900720c */ /* 0x000ff60003f65330 */
[----:B------:R-:W-:Y:S02]  /*5960*/  @!UPT UIADD3 URZ, UPT, UPT, URZ, URZ, URZ ;  /* 0x000000fffffff290 */ /* 0x000fe4000fffe0ff */
[----:B------:R-:W1:Y:S01]  /*5970*/  @P3 LDC.64 R2, c[0x0][0x8a8] ;  /* 0x00022a00ff023b82 */ /* 0x000e620000000a00 */
[----:B------:R-:W-:Y:S04]  /*5980*/  @P3 IMAD R0, R58, UR36, RZ ;  /* 0x000000243a003c24 */ /* 0x000fe8000f8e02ff */
[----:B-1----:R-:W-:Y:S05]  /*5990*/  @P3 IMAD.WIDE R2, R0, 0x4, R2 ;  /* 0x0000000400023825 */ /* 0x002fea00078e0202 */
[----:B-----5:R1:W5:Y:S02]  /*59a0*/  @P3 LDG.E R33, desc[UR46][R2.64] ;  /* 0x0000002e02213981 */ /* 0x020364000c1e1900 */
[----:B-1----:R-:W2:Y:S02]  /*59b0*/  @!P3 LDC R33, c[0x0][0x8a0] ;  /* 0x00022800ff21bb82 */ /* 0x002ea40000000800 */
.L_x_89:
[----:B-----5:R-:W-:Y:S01]  /*59c0*/  FSETP.NEU.AND P3, PT, R35, RZ, PT ;  /* 0x000000ff2300720b */ /* 0x020fe20003f6d000 */
[----:B------:R-:W-:Y:S01]  /*59d0*/  IMAD.SHL.U32 R89, R68, 0x4, RZ ;  /* 0x0000000444597824 */ /* 0x000fe200078e00ff */
[----:B------:R-:W-:Y:S01]  /*59e0*/  SEL R4, RZ, 0xffffffff, P2 ;  /* 0xffffffffff047807 */ /* 0x000fe20001000000 */
[----:B------:R-:W-:Y:S01]  /*59f0*/  BSSY B1, `(.L_x_90) ;  /* 0x0000043000017945 */ /* 0x000fe20003800000 */
[----:B------:R-:W-:Y:S01]  /*5a00*/  @P1 LOP3.LUT P2, RZ, R64, 0xff, RZ, 0xc0, !PT ;  /* 0x000000ff40ff1812 */ /* 0x000fe2000784c0ff */
[----:B------:R-:W-:Y:S01]  /*5a10*/  VIADD R84, R89, UR48 ;  /* 0x0000003059547c36 */ /* 0x000fe20008000000 */
[----:B------:R-:W-:Y:S01]  /*5a20*/  @P1 SEL R0, RZ, 0xffffffff, P3 ;  /* 0xffffffffff001807 */ /* 0x000fe20001800000 */
[----:B------:R-:W-:Y:S01]  /*5a30*/  IMAD.MOV.U32 R90, RZ, RZ, 0x1 ;  /* 0x00000001ff5a7424 */ /* 0x000fe200078e00ff */
[----:B------:R-:W-:Y:S01]  /*5a40*/  LOP3.LUT R74, R74, 0x1, RZ, 0x3c, !PT ;  /* 0x000000014a4a7812 */ /* 0x000fe200078e3cff */
[----:B------:R-:W-:Y:S01]  /*5a50*/  IMAD.MOV.U32 R88, RZ, RZ, RZ ;  /* 0x000000ffff587224 */ /* 0x000fe200078e00ff */
[----:B------:R-:W-:Y:S02]  /*5a60*/  @P0 SEL R0, R4, R0, !P2 ;  /* 0x0000000004000207 */ /* 0x000fe40005000000 */
[----:B------:R-:W-:Y:S02]  /*5a70*/  CS2R R54, SRZ ;  /* 0x0000000000367805 */ /* 0x000fe4000001ff00 */
[----:B------:R-:W-:Y:S02]  /*5a80*/  LEA R86, R31, UR48, 0x3 ;  /* 0x000000301f567c11 */ /* 0x000fe4000f8e18ff */
[----:B------:R-:W-:Y:S02]  /*5a90*/  CS2R R52, SRZ ;  /* 0x0000000000347805 */ /* 0x000fe4000001ff00 */
[----:B------:R-:W-:Y:S02]  /*5aa0*/  @P1 LOP3.LUT R0, R0, 0x1, RZ, 0xc0, !PT ;  /* 0x0000000100001812 */ /* 0x000fe400078ec0ff */
[----:B------:R-:W-:Y:S02]  /*5ab0*/  CS2R R50, SRZ ;  /* 0x0000000000327805 */ /* 0x000fe4000001ff00 */
[----:B------:R-:W-:Y:S02]  /*5ac0*/  SHF.L.U32 R2, R73, 0x1f, RZ ;  /* 0x0000001f49027819 */ /* 0x000fe400000006ff */
[----:B------:R-:W-:Y:S02]  /*5ad0*/  CS2R R48, SRZ ;  /* 0x0000000000307805 */ /* 0x000fe4000001ff00 */
[----:B------:R-:W-:Y:S02]  /*5ae0*/  ISETP.NE.U32.OR P6, PT, R0, 0x1, !P1 ;  /* 0x000000010000780c */ /* 0x000fe40004fc5470 */
[----:B------:R-:W-:Y:S02]  /*5af0*/  CS2R R46, SRZ ;  /* 0x00000000002e7805 */ /* 0x000fe4000001ff00 */
[----:B------:R-:W-:Y:S02]  /*5b00*/  PLOP3.LUT P2, PT, PT, PT, UP1, 0x80, 0x8 ;  /* 0x000000000008781c */ /* 0x000fe40003f4f018 */
[----:B------:R-:W-:Y:S02]  /*5b10*/  CS2R R44, SRZ ;  /* 0x00000000002c7805 */ /* 0x000fe4000001ff00 */
[----:B------:R-:W-:Y:S02]  /*5b20*/  LEA.HI R34, R31, R31, RZ, 0x1 ;  /* 0x0000001f1f227211 */ /* 0x000fe400078f08ff */
[----:B------:R-:W-:Y:S02]  /*5b30*/  CS2R R42, SRZ ;  /* 0x00000000002a7805 */ /* 0x000fe4000001ff00 */
[----:B------:R-:W-:Y:S02]  /*5b40*/  LOP3.LUT P4, R79, R64, 0xff, RZ, 0xc0, !PT ;  /* 0x000000ff404f7812 */ /* 0x000fe4000788c0ff */
[----:B------:R-:W-:Y:S02]  /*5b50*/  CS2R R40, SRZ ;  /* 0x0000000000287805 */ /* 0x000fe4000001ff00 */
[----:B------:R-:W-:Y:S01]  /*5b60*/  SEL R3, RZ, 0xffffffff, P3 ;  /* 0xffffffffff037807 */ /* 0x000fe20001800000 */
[----:B------:R-:W-:Y:S01]  /*5b70*/  VIADD R83, R84, 0x400 ;  /* 0x0000040054537836 */ /* 0x000fe20000000000 */
[----:B------:R-:W-:Y:S01]  /*5b80*/  P2R R81, PR, RZ, 0x40 ;  /* 0x00000040ff517803 */ /* 0x000fe20000000000 */
[----:B------:R-:W-:Y:S01]  /*5b90*/  IMAD.IADD R82, R75, 0x1, R84 ;  /* 0x000000014b527824 */ /* 0x000fe200078e0254 */
[----:B------:R-:W-:Y:S02]  /*5ba0*/  @P6 SHF.L.U32 R0, R74, 0x1f, RZ ;  /* 0x0000001f4a006819 */ /* 0x000fe400000006ff */
[----:B------:R-:W-:Y:S02]  /*5bb0*/  @P2 SEL R3, R4, R3, !P4 ;  /* 0x0000000304032207 */ /* 0x000fe40006000000 */
[----:B------:R1:W3:Y:S02]  /*5bc0*/  @P6 SYNCS.PHASECHK.TRANS64.TRYWAIT P1, [UR48+0x40], R0 ;  /* 0x00004000ff0065a7 */ /* 0x0002e40008021130 */
[----:B------:R-:W-:Y:S04]  /*5bd0*/  LOP3.LUT R3, R3, 0x1, RZ, 0xc0, !PT ;  /* 0x0000000103037812 */ /* 0x000fe800078ec0ff */
[----:B------:R-:W-:Y:S04]  /*5be0*/  ISETP.NE.U32.AND P5, PT, R3, 0x1, PT ;  /* 0x000000010300780c */ /* 0x000fe80003fa5070 */
[----:B------:R-:W-:Y:S01]  /*5bf0*/  P2R R91, PR, RZ, 0x20 ;  /* 0x00000020ff5b7803 */ /* 0x000fe20000000000 */
[----:B------:R4:W2:Y:S01]  /*5c00*/  SYNCS.PHASECHK.TRANS64.TRYWAIT P0, [R86+URZ+0xb0], R2 ;  /* 0x0000b002560075a7 */ /* 0x0008a200080011ff */
[C---:B-1----:R-:W-:Y:S01]  /*5c10*/  IMAD.SHL.U32 R0, R34.reuse, 0x40, RZ ;  /* 0x0000004022007824 */ /* 0x042fe200078e00ff */
[----:B------:R-:W-:Y:S04]  /*5c20*/  LOP3.LUT R34, R34, 0xffe, RZ, 0xc0, !PT ;  /* 0x00000ffe22227812 */ /* 0x000fe800078ec0ff */
[----:B------:R-:W-:Y:S01]  /*5c30*/  LOP3.LUT R0, R0, 0xffffff80, RZ, 0xc0, !PT ;  /* 0xffffff8000007812 */ /* 0x000fe200078ec0ff */
[----:B------:R-:W-:Y:S04]  /*5c40*/  IMAD.IADD R34, R31, 0x1, -R34 ;  /* 0x000000011f227824 */ /* 0x000fe800078e0a22 */
[----:B------:R-:W-:Y:S04]  /*5c50*/  IMAD.IADD R0, R32, 0x1, R0 ;  /* 0x0000000120007824 */ /* 0x000fe800078e0200 */
[----:B------:R-:W-:Y:S01]  /*5c60*/  IMAD R34, R34, 0x100000, R0 ;  /* 0x0010000022227824 */ /* 0x000fe200078e0200 */
[----:B---3--:R-:W-:Y:S01]  /*5c70*/  @P6 SEL R90, RZ, 0x1, !P1 ;  /* 0x00000001ff5a6807 */ /* 0x008fe20004800000 */
[----:B----4-:R-:W-:Y:S06]  /*5c80*/  @!P6 BRA `(.L_x_91) ;  /* 0x000000000064e947 */ /* 0x010fec0003800000 */
[----:B------:R-:W-:Y:S01]  /*5c90*/  @P5 IMAD R5, R76, 0x4, R83 ;  /* 0x000000044c055824 */ /* 0x000fe200078e0253 */
[----:B------:R-:W-:Y:S01]  /*5ca0*/  ISETP.NE.AND P1, PT, R90, RZ, PT ;  /* 0x000000ff5a00720c */ /* 0x000fe20003f25270 */
[----:B------:R-:W-:Y:S01]  /*5cb0*/  IMAD.MOV.U32 R54, RZ, RZ, RZ ;  /* 0x000000ffff367224 */ /* 0x000fe200078e00ff */
[----:B------:R-:W-:Y:S01]  /*5cc0*/  BSSY B0, `(.L_x_92) ;  /* 0x000000d000007945 */ /* 0x000fe20003800000 */
[----:B------:R-:W-:Y:S01]  /*5cd0*/  @P5 IMAD.IADD R4, R75, 0x1, R5 ;  /* 0x000000014b045824 */ /* 0x000fe200078e0205 */
[----:B------:R-:W-:Y:S02]  /*5ce0*/  CS2R R50, SRZ ;  /* 0x0000000000327805 */ /* 0x000fe4000001ff00 */
[----:B------:R-:W-:Y:S02]  /*5cf0*/  CS2R R48, SRZ ;  /* 0x0000000000307805 */ /* 0x000fe4000001ff00 */
[----:B------:R-:W-:Y:S02]  /*5d00*/  CS2R R52, SRZ ;  /* 0x0000000000347805 */ /* 0x000fe4000001ff00 */
[----:B------:R-:W-:Y:S02]  /*5d10*/  CS2R R42, SRZ ;  /* 0x00000000002a7805 */ /* 0x000fe4000001ff00 */
[----:B------:R-:W-:Y:S02]  /*5d20*/  CS2R R40, SRZ ;  /* 0x0000000000287805 */ /* 0x000fe4000001ff00 */
[----:B------:R-:W-:Y:S02]  /*5d30*/  CS2R R46, SRZ ;  /* 0x00000000002e7805 */ /* 0x000fe4000001ff00 */
[----:B------:R-:W-:Y:S01]  /*5d40*/  CS2R R44, SRZ ;  /* 0x00000000002c7805 */ /* 0x000fe2000001ff00 */
[----:B------:R-:W-:Y:S06]  /*5d50*/  @P1 BRA `(.L_x_93) ;  /* 0x00000000000c1947 */ /* 0x000fec0003800000 */
[----:B------:R-:W-:Y:S04]  /*5d60*/  SHF.L.U32 R3, R74, 0x1f, RZ ;  /* 0x0000001f4a037819 */ /* 0x000fe800000006ff */
[----:B------:R-:W1:Y:S02]  /*5d70*/  SYNCS.PHASECHK.TRANS64.TRYWAIT P1, [UR48+0x40], R3 ;  /* 0x00004003ff0075a7 */ /* 0x000e640008021130 */
[----:B-1----:R-:W-:Y:S05]  /*5d80*/  @!P1 BRA `(.L_x_94) ;  /* 0x0000002800809947 */ /* 0x002fea0003800000 */
.L_x_93:
[----:B------:R-:W-:Y:S05]  /*5d90*/  BSYNC B0 ;  /* 0x0000000000007941 */ /* 0x000fea0003800000 */
.L_x_92:
[----:B------:R-:W-:Y:S01]  /*5da0*/  ISETP.NE.AND P1, PT, R91, RZ, PT ;  /* 0x000000ff5b00720c */ /* 0x000fe20003f25270 */
[----:B------:R-:W-:Y:S11]  /*5db0*/  HFMA2 R88, -RZ, RZ, 0, 5.9604644775390625e-08 ;  /* 0x00000001ff587431 */ /* 0x000ff600000001ff */
[----:B------:R-:W-:Y:S01]  /*5dc0*/  @!UPT UIADD3 URZ, UPT, UPT, URZ, URZ, URZ ;  /* 0x000000fffffff290 */ /* 0x000fe2000fffe0ff */
[----:B------:R-:W-:Y:S05]  /*5dd0*/  @P1 WARPSYNC.ALL ;  /* 0x0000000000001948 */ /* 0x000fea0003800000 */
[----:B------:R3:W4:Y:S04]  /*5de0*/  @P1 LDSM.16.M88.4 R48, [R5] ;  /* 0x000000000530183b */ /* 0x0007280000000200 */
[----:B------:R3:W1:Y:S04]  /*5df0*/  @P1 LDSM.16.M88.4 R52, [R4] ;  /* 0x000000000434183b */ /* 0x0006680000000200 */
[----:B------:R3:W1:Y:S04]  /*5e00*/  @P1 LDSM.16.M88.4 R40, [R89+UR48+0x400] ;  /* 0x000400305928183b */ /* 0x0006680008000200 */
[----:B------:R3:W1:Y:S02]  /*5e10*/  @P1 LDSM.16.M88.4 R44, [R82+0x400] ;  /* 0x00040000522c183b */ /* 0x0006640000000200 */
.L_x_91:
[----:B------:R-:W-:Y:S05]  /*5e20*/  BSYNC B1 ;  /* 0x0000000000017941 */ /* 0x000fea0003800000 */
.L_x_90:
[----:B-1----:R-:W-:Y:S04]  /*5e30*/  SHF.R.U32.HI R0, RZ, 0x15, R34 ;  /* 0x00000015ff007819 */ /* 0x002fe80000011622 */
[----:B------:R-:W-:Y:S01]  /*5e40*/  LOP3.LUT P1, RZ, R0, 0x3, R69, 0x48, !PT ;  /* 0x0000000300ff7812 */ /* 0x000fe20007824845 */
[----:B------:R-:W-:Y:S01]  /*5e50*/  @!UPT UIADD3 URZ, UPT, UPT, URZ, URZ, URZ ;  /* 0x000000fffffff290 */ /* 0x000fe2000fffe0ff */
[----:B--2---:R-:W-:Y:S11]  /*5e60*/  @P0 BRA `(.L_x_95) ;  /* 0x0000000000080947 */ /* 0x004ff60003800000 */
[----:B------:R-:W1:Y:S02]  /*5e70*/  SYNCS.PHASECHK.TRANS64.TRYWAIT P0, [R86+URZ+0xb0], R2 ;  /* 0x0000b002560075a7 */ /* 0x000e6400080011ff */
[----:B-1----:R-:W-:Y:S05]  /*5e80*/  @!P0 BRA `(.L_x_96) ;  /* 0x0000002800588947 */ /* 0x002fea0003800000 */
.L_x_95:
[----:B------:R-:W-:Y:S05]  /*5e90*/  @!P1 BRA `(.L_x_97) ;  /* 0x0000000000409947 */ /* 0x000fea0003800000 */
[----:B------:R-:W3:Y:S01]  /*5ea0*/  LDCU.64 UR8, c[0x4][0x70] ;  /* 0x01000e00ff0877ac */ /* 0x000ee20008000a00 */
[----:B------:R-:W-:Y:S01]  /*5eb0*/  MOV R3, 0x0 ;  /* 0x0000000000037802 */ /* 0x000fe20000000f00 */
[----:B------:R-:W-:Y:S02]  /*5ec0*/  HFMA2 R12, -RZ, RZ, 0, 5.9604644775390625e-08 ;  /* 0x00000001ff0c7431 */ /* 0x000fe400000001ff */
[----:B------:R-:W-:Y:S02]  /*5ed0*/  IMAD.MOV.U32 R8, RZ, RZ, 0x192 ;  /* 0x00000192ff087424 */ /* 0x000fe400078e00ff */
[----:B------:R-:W-:Y:S01]  /*5ee0*/  IMAD.MOV.U32 R13, RZ, RZ, RZ ;  /* 0x000000ffff0d7224 */ /* 0x000fe200078e00ff */
[----:B------:R-:W2:Y:S01]  /*5ef0*/  LDCU.64 UR6, c[0x4][0x78] ;  /* 0x01000f00ff0677ac */ /* 0x000ea20008000a00 */
[----:B-1----:R-:W1:Y:S01]  /*5f00*/  LDC.64 R2, c[0x4][R3] ;  /* 0x0100000003027b82 */ /* 0x002e620000000a00 */
[----:B------:R-:W5:Y:S01]  /*5f10*/  LDCU.64 UR4, c[0x4][0x10] ;  /* 0x01000200ff0477ac */ /* 0x000f620008000a00 */
[----:B---3--:R-:W-:Y:S01]  /*5f20*/  MOV R5, UR9 ;  /* 0x0000000900057c02 */ /* 0x008fe20008000f00 */
[----:B------:R-:W-:Y:S01]  /*5f30*/  IMAD.U32 R4, RZ, RZ, UR8 ;  /* 0x00000008ff047e24 */ /* 0x000fe2000f8e00ff */
[----:B--2---:R-:W-:Y:S01]  /*5f40*/  MOV R7, UR7 ;  /* 0x0000000700077c02 */ /* 0x004fe20008000f00 */
[----:B------:R-:W-:Y:S01]  /*5f50*/  IMAD.U32 R6, RZ, RZ, UR6 ;  /* 0x00000006ff067e24 */ /* 0x000fe2000f8e00ff */
[----:B-----5:R-:W-:Y:S01]  /*5f60*/  MOV R11, UR5 ;  /* 0x00000005000b7c02 */ /* 0x020fe20008000f00 */
[----:B------:R-:W-:Y:S02]  /*5f70*/  IMAD.U32 R10, RZ, RZ, UR4 ;  /* 0x00000004ff0a7e24 */ /* 0x000fe4000f8e00ff */
[----:B------:R-:W-:Y:S07]  /*5f80*/  LEPC R20, `(.L_x_97) ;  /* 0x000000001014794e */ /* 0x000fee0000000000 */
[----:B-1--4-:R-:W-:Y:S05]  /*5f90*/  CALL.ABS.NOINC R2 ;  /* 0x0000000002007343 */ /* 0x012fea0003c00000 */
.L_x_97:
[----:B------:R-:W-:Y:S05]  /*5fa0*/  WARPSYNC.ALL ;  /* 0x0000000000007948 */ /* 0x000fea0003800000 */
[----:B------:R-:W-:Y:S01]  /*5fb0*/  R2UR UR4, R34 ;  /* 0x00000000220472ca */ /* 0x000fe200000e0000 */
[----:B------:R-:W-:Y:S01]  /*5fc0*/  BSSY.RECONVERGENT B0, `(.L_x_98) ;  /* 0x000003c000007945 */ /* 0x000fe20003800200 */
[----:B------:R-:W-:Y:S02]  /*5fd0*/  SHF.L.U32 R87, R76, 0x2, RZ ;  /* 0x000000024c577819 */ /* 0x000fe400000006ff */
[----:B------:R-:W-:Y:S02]  /*5fe0*/  ISETP.NE.AND P0, PT, R77, RZ, PT ;  /* 0x000000ff4d00720c */ /* 0x000fe40003f05270 */
[----:B------:R-:W-:Y:S04]  /*5ff0*/  IADD3 R83, PT, PT, R83, R87, RZ ;  /* 0x0000005753537210 */ /* 0x000fe80007ffe0ff */
[----:B------:R-:W-:Y:S03]  /*6000*/  IADD3 R85, PT, PT, R75, R83, RZ ;  /* 0x000000534b557210 */ /* 0x000fe60007ffe0ff */
[----:B---3--:R-:W2:Y:S02]  /*6010*/  LDTM.16dp128bit.x8 R4, tmem[UR4] ;  /* 0x00000004000479ee */ /* 0x008ea40008180000 */
[C---:B--2---:R-:W-:Y:S01]  /*6020*/  FMUL R0, R33.reuse, R4 ;  /* 0x0000000421007220 */ /* 0x044fe20000400000 */
[C---:B-1----:R-:W-:Y:S01]  /*6030*/  FMUL R2, R33.reuse, R5 ;  /* 0x0000000521027220 */ /* 0x042fe20000400000 */
[C---:B------:R-:W-:Y:S01]  /*6040*/  FMUL R3, R33.reuse, R6 ;  /* 0x0000000621037220 */ /* 0x040fe20000400000 */
[----:B------:R-:W-:Y:S01]  /*6050*/  FMUL R7, R33, R7 ;  /* 0x0000000721077220 */ /* 0x000fe20000400000 */
[----:B------:R-:W-:Y:S01]  /*6060*/  FFMA R36, R35, R40, R0 ;  /* 0x0000002823247223 */ /* 0x000fe20000000000 */
        /* <DEDUP_REMOVED lines=10> */
[----:B------:R1:W-:Y:S01]  /*6110*/  STSM.16.M88.4 [R84+0x400], R36 ;  /* 0x0004002454007844 */ /* 0x0003e20000000200 */
[----:B------:R-:W-:Y:S01]  /*6120*/  FMUL R9, R33, R13 ;  /* 0x0000000d21097220 */ /* 0x000fe20000400000 */
[----:B------:R-:W-:Y:S01]  /*6130*/  FFMA R6, R35, R46, R6 ;  /* 0x0000002e23067223 */ /* 0x000fe20000000006 */
[----:B------:R-:W-:Y:S01]  /*6140*/  FMUL R10, R33, R14 ;  /* 0x0000000e210a7220 */ /* 0x000fe20000400000 */
[----:B------:R-:W-:Y:S01]  /*6150*/  FFMA R7, R35, R47, R11 ;  /* 0x0000002f23077223 */ /* 0x000fe2000000000b */
[----:B------:R-:W-:Y:S01]  /*6160*/  FMUL R15, R33, R15 ;  /* 0x0000000f210f7220 */ /* 0x000fe20000400000 */
[----:B----4-:R-:W-:Y:S01]  /*6170*/  FFMA R8, R35, R48, R8 ;  /* 0x0000003023087223 */ /* 0x010fe20000000008 */
        /* <DEDUP_REMOVED lines=8> */
[C---:B------:R-:W-:Y:S01]  /*6200*/  FFMA R12, R35.reuse, R52, R12 ;  /* 0x00000034230c7223 */ /* 0x040fe2000000000c */
[C---:B------:R-:W-:Y:S01]  /*6210*/  FFMA R13, R35.reuse, R53, R13 ;  /* 0x00000035230d7223 */ /* 0x040fe2000000000d */
[C---:B------:R-:W-:Y:S01]  /*6220*/  FFMA R14, R35.reuse, R54, R14 ;  /* 0x00000036230e7223 */ /* 0x040fe2000000000e */
[----:B------:R1:W-:Y:S01]  /*6230*/  STSM.16.M88.4 [R83], R8 ;  /* 0x0000000853007844 */ /* 0x0003e20000000200 */
[----:B------:R-:W-:Y:S05]  /*6240*/  FFMA R15, R35, R55, R19 ;  /* 0x00000037230f7223 */ /* 0x000fea0000000013 */
[----:B------:R1:W-:Y:S01]  /*6250*/  STSM.16.M88.4 [R85], R12 ;  /* 0x0000000c55007844 */ /* 0x0003e20000000200 */
[----:B------:R-:W-:Y:S01]  /*6260*/  @!PT LDS RZ, [RZ] ;  /* 0x00000000fffff984 */ /* 0x000fe20000000800 */
[----:B------:R-:W-:Y:S01]  /*6270*/  @!PT LDS RZ, [RZ] ;  /* 0x00000000fffff984 */ /* 0x000fe20000000800 */
[----:B------:R-:W-:Y:S01]  /*6280*/  @!PT LDS RZ, [RZ] ;  /* 0x00000000fffff984 */ /* 0x000fe20000000800 */
[----:B------:R-:W-:Y:S01]  /*6290*/  @!PT LDS RZ, [RZ] ;  /* 0x00000000fffff984 */ /* 0x000fe20000000800 */
[----:B------:R2:W-:Y:S06]  /*62a0*/  MEMBAR.ALL.CTA ;  /* 0x0000000000007992 */ /* 0x0005ec0000008000 */
[----:B--2---:R-:W2:Y:S02]  /*62b0*/  FENCE.VIEW.ASYNC.S ;  /* 0x00000000000073c6 */ /* 0x004ea40000000000 */
[----:B--2---:R-:W-:Y:S06]  /*62c0*/  BAR.SYNC.DEFER_BLOCKING 0x1, 0x80 ;  /* 0x0042000000007b1d */ /* 0x004fec0000010000 */
[----:B------:R-:W-:Y:S05]  /*62d0*/  @P0 BRA `(.L_x_99) ;  /* 0x0000000000280947 */ /* 0x000fea0003800000 */
[----:B------:R-:W-:Y:S02]  /*62e0*/  UIADD3 UR4, UPT, UPT, UR48, 0x400, URZ ;  /* 0x0000040030047890 */ /* 0x000fe4000fffe0ff */
[----:B------:R-:W-:Y:S01]  /*62f0*/  UIADD3 UR6, UP0, UPT, UR52, 0x680, URZ ;  /* 0x0000068034067890 */ /* 0x000fe2000ff1e0ff */
[----:B------:R-:W-:Y:S03]  /*6300*/  UMOV UR43, UR36 ;  /* 0x00000024002b7c82 */ /* 0x000fe60008000000 */
[----:B------:R-:W-:Y:S01]  /*6310*/  MOV R70, UR4 ;  /* 0x0000000400467c02 */ /* 0x000fe20008000f00 */
[----:B------:R-:W-:Y:S03]  /*6320*/  UIADD3.X UR7, UPT, UPT, URZ, UR53, URZ, UP0, !UPT ;  /* 0x00000035ff077290 */ /* 0x000fe600087fe4ff */
[----:B------:R-:W-:Y:S11]  /*6330*/  R2UR UR40, R70 ;  /* 0x00000000462872ca */ /* 0x000ff600000e0000 */
[----:B------:R-:W-:Y:S02]  /*6340*/  @!UPT UIADD3 URZ, UPT, UPT, URZ, URZ, URZ ;  /* 0x000000fffffff290 */ /* 0x000fe4000fffe0ff */
[----:B------:R2:W-:Y:S01]  /*6350*/  UTMASTG.3D [UR40], [UR6] ;  /* 0x00000028060073b5 */ /* 0x0005e20008010000 */
[----:B------:R0:W-:Y:S01]  /*6360*/  UTMACMDFLUSH ;  /* 0x00000000000079b7 */ /* 0x0001e20000000000 */
[----:B--2---:R-:W-:Y:S04]  /*6370*/  DEPBAR.LE SB0, 0x1 ;  /* 0x000080400000791a */ /* 0x004fe80000000000 */
.L_x_99:
[----:B------:R-:W-:Y:S05]  /*6380*/  BSYNC.RECONVERGENT B0 ;  /* 0x0000000000007941 */ /* 0x000fea0003800200 */
.L_x_98:
[----:B------:R-:W-:Y:S01]  /*6390*/  BAR.SYNC.DEFER_BLOCKING 0x1, 0x80 ;  /* 0x0042000000007b1d */ /* 0x000fe20000010000 */
[----:B------:R-:W-:Y:S01]  /*63a0*/  ISETP.NE.AND P1, PT, R81, RZ, PT ;  /* 0x000000ff5100720c */ /* 0x000fe20003f25270 */
[----:B------:R-:W-:Y:S01]  /*63b0*/  UISETP.NE.AND UP0, UPT, UR49, URZ, UPT ;  /* 0x000000ff3100728c */ /* 0x000fe2000bf05270 */
[----:B------:R-:W-:Y:S11]  /*63c0*/  LEA R2, R88, UR48, 0x3 ;  /* 0x0000003058027c11 */ /* 0x000ff6000f8e18ff */
[----:B------:R-:W-:Y:S01]  /*63d0*/  @P1 SHF.L.U32 R3, R74, 0x1f, RZ ;  /* 0x0000001f4a031819 */ /* 0x000fe200000006ff */
[----:B------:R-:W-:Y:S06]  /*63e0*/  BRA.U !UP0, `(.L_x_100) ;  /* 0x0000000108247547 */ /* 0x000fec000b800000 */
[----:B-1----:R-:W-:Y:S01]  /*63f0*/  IMAD.U32 R4, RZ, RZ, UR51 ;  /* 0x00000033ff047e24 */ /* 0x002fe2000f8e00ff */
[----:B------:R-:W-:Y:S01]  /*6400*/  MOV R0, UR37 ;  /* 0x0000002500007c02 */ /* 0x000fe20008000f00 */
[----:B------:R-:W-:Y:S03]  /*6410*/  UIADD3 UR51, UPT, UPT, UR51, 0x1, URZ ;  /* 0x0000000133337890 */ /* 0x000fe6000fffe0ff */
[----:B------:R-:W-:Y:S01]  /*6420*/  @P1 LEA R4, R4, UR48, 0x3 ;  /* 0x0000003004041c11 */ /* 0x000fe2000f8e18ff */
[----:B------:R-:W-:Y:S04]  /*6430*/  UISETP.NE.AND UP0, UPT, UR51, 0x4, UPT ;  /* 0x000000043300788c */ /* 0x000fe8000bf05270 */
[----:B------:R-:W-:Y:S01]  /*6440*/  @P1 VIADD R4, R4, 0x60 ;  /* 0x0000006004041836 */ /* 0x000fe20000000000 */
[----:B------:R-:W-:Y:S04]  /*6450*/  USEL UR51, UR51, URZ, UP0 ;  /* 0x000000ff33337287 */ /* 0x000fe80008000000 */
[----:B------:R-:W-:Y:S04]  /*6460*/  @P1 PRMT R0, R0, 0x654, R4 ;  /* 0x0000065400001816 */ /* 0x000fe80000000004 */
[----:B------:R2:W-:Y:S04]  /*6470*/  @P1 SYNCS.ARRIVE.TRANS64.RED.A1T0 RZ, [R0+URZ], RZ ;  /* 0x000000ff00ff19a7 */ /* 0x0005e800081004ff */
.L_x_100:
[----:B------:R-:W3:Y:S01]  /*6480*/  @P1 SYNCS.PHASECHK.TRANS64.TRYWAIT P0, [R2+URZ+0x40], R3 ;  /* 0x00004003020015a7 */ /* 0x000ee200080011ff */
[----:B------:R-:W-:Y:S01]  /*6490*/  BSSY B1, `(.L_x_101) ;  /* 0x0000017000017945 */ /* 0x000fe20003800000 */
[----:B---3--:R-:W-:Y:S03]  /*64a0*/  @P1 SEL R90, RZ, 0x1, !P0 ;  /* 0x00000001ff5a1807 */ /* 0x008fe60004000000 */
[----:B------:R-:W-:Y:S05]  /*64b0*/  @!P1 BRA `(.L_x_102) ;  /* 0x0000000000509947 */ /* 0x000fea0003800000 */
[----:B------:R-:W-:Y:S01]  /*64c0*/  ISETP.NE.AND P1, PT, R91, RZ, PT ;  /* 0x000000ff5b00720c */ /* 0x000fe20003f25270 */
[----:B------:R-:W-:Y:S01]  /*64d0*/  BSSY B0, `(.L_x_103) ;  /* 0x000000a000007945 */ /* 0x000fe20003800000 */
[----:B------:R-:W-:Y:S11]  /*64e0*/  ISETP.NE.AND P0, PT, R90, RZ, PT ;  /* 0x000000ff5a00720c */ /* 0x000ff60003f05270 */
[----:B-1----:R-:W-:Y:S04]  /*64f0*/  @P1 IMAD R5, R88, 0x2000, R89 ;  /* 0x0000200058051824 */ /* 0x002fe800078e0259 */
[----:B------:R-:W-:Y:S05]  /*6500*/  @P1 VIADD R4, R5, UR48 ;  /* 0x0000003005041c36 */ /* 0x000fea0008000000 */
[----:B------:R-:W-:Y:S01]  /*6510*/  @P1 IADD3 R3, PT, PT, R87, R4, RZ ;  /* 0x0000000457031210 */ /* 0x000fe20007ffe0ff */
[----:B------:R-:W-:Y:S01]  /*6520*/  @P1 IMAD.IADD R4, R75, 0x1, R4 ;  /* 0x000000014b041824 */ /* 0x000fe200078e0204 */
[----:B------:R-:W-:Y:S06]  /*6530*/  @P0 BRA `(.L_x_104) ;  /* 0x00000000000c0947 */ /* 0x000fec0003800000 */
[----:B--2---:R-:W-:Y:S04]  /*6540*/  SHF.L.U32 R0, R74, 0x1f, RZ ;  /* 0x0000001f4a007819 */ /* 0x004fe800000006ff */
[----:B------:R-:W1:Y:S02]  /*6550*/  SYNCS.PHASECHK.TRANS64.TRYWAIT P0, [R2+URZ+0x40], R0 ;  /* 0x00004000020075a7 */ /* 0x000e6400080011ff */
[----:B-1----:R-:W-:Y:S05]  /*6560*/  @!P0 BRA `(.L_x_105) ;  /* 0x0000002000b48947 */ /* 0x002fea0003800000 */
.L_x_104:
[----:B------:R-:W-:Y:S05]  /*6570*/  BSYNC B0 ;  /* 0x0000000000007941 */ /* 0x000fea0003800000 */
.L_x_103:
[----:B------:R-:W-:Y:S02]  /*6580*/  ISETP.NE.AND P0, PT, R91, RZ, PT ;  /* 0x000000ff5b00720c */ /* 0x000fe40003f05270 */
[----:B------:R-:W-:Y:S11]  /*6590*/  IADD3 R88, PT, PT, R88, 0x1, RZ ;  /* 0x0000000158587810 */ /* 0x000ff60007ffe0ff */
[----:B-12---:R-:W-:Y:S01]  /*65a0*/  @P0 IMAD.IADD R0, R75, 0x1, R3 ;  /* 0x000000014b000824 */ /* 0x006fe200078e0203 */
[----:B------:R-:W-:Y:S05]  /*65b0*/  @P0 WARPSYNC.ALL ;  /* 0x0000000000000948 */ /* 0x000fea0003800000 */
[----:B------:R3:W4:Y:S04]  /*65c0*/  @P0 LDSM.16.M88.4 R40, [R5+UR48+0x400] ;  /* 0x000400300528083b */ /* 0x0007280008000200 */
[----:B------:R3:W1:Y:S04]  /*65d0*/  @P0 LDSM.16.M88.4 R44, [R4+0x400] ;  /* 0x00040000042c083b */ /* 0x0006680000000200 */
[----:B------:R3:W2:Y:S04]  /*65e0*/  @P0 LDSM.16.M88.4 R48, [R3+0x400] ;  /* 0x000400000330083b */ /* 0x0006a80000000200 */
[----:B------:R3:W1:Y:S02]  /*65f0*/  @P0 LDSM.16.M88.4 R52, [R0+0x400] ;  /* 0x000400000034083b */ /* 0x0006640000000200 */
.L_x_102:
[----:B------:R-:W-:Y:S05]  /*6600*/  BSYNC B1 ;  /* 0x0000000000017941 */ /* 0x000fea0003800000 */
.L_x_101:
[----:B--23--:R-:W-:Y:S05]  /*6610*/  VIADD R0, R34, 0x20 ;  /* 0x0000002022007836 */ /* 0x00cfea0000000000 */
[----:B------:R-:W-:Y:S04]  /*6620*/  SHF.R.U32.HI R0, RZ, 0x15, R0 ;  /* 0x00000015ff007819 */ /* 0x000fe80000011600 */
[----:B------:R-:W-:Y:S11]  /*6630*/  LOP3.LUT P0, RZ, R0, 0x3, R69, 0x48, !PT ;  /* 0x0000000300ff7812 */ /* 0x000ff60007804845 */
[----:B------:R-:W-:Y:S02]  /*6640*/  @!UPT UIADD3 URZ, UPT, UPT, URZ, URZ, URZ ;  /* 0x000000fffffff290 */ /* 0x000fe4000fffe0ff */
[----:B------:R-:W-:Y:S05]  /*6650*/  @!P0 BRA `(.L_x_106) ;  /* 0x0000000000408947 */ /* 0x000fea0003800000 */
[----:B------:R-:W2:Y:S01]  /*6660*/  LDCU.64 UR8, c[0x4][0x70] ;  /* 0x01000e00ff0877ac */ /* 0x000ea20008000a00 */
[----:B------:R-:W-:Y:S01]  /*6670*/  MOV R3, 0x0 ;  /* 0x0000000000037802 */ /* 0x000fe20000000f00 */
[----:B-1----:R-:W-:Y:S02]  /*6680*/  HFMA2 R12, -RZ, RZ, 0, 5.9604644775390625e-08 ;  /* 0x00000001ff0c7431 */ /* 0x002fe400000001ff */
[----:B------:R-:W-:Y:S02]  /*6690*/  IMAD.MOV.U32 R8, RZ, RZ, 0x192 ;  /* 0x00000192ff087424 */ /* 0x000fe400078e00ff */
[----:B------:R-:W-:Y:S01]  /*66a0*/  IMAD.MOV.U32 R13, RZ, RZ, RZ ;  /* 0x000000ffff0d7224 */ /* 0x000fe200078e00ff */
[----:B------:R-:W1:Y:S01]  /*66b0*/  LDCU.64 UR6, c[0x4][0x78] ;  /* 0x01000f00ff0677ac */ /* 0x000e620008000a00 */
[----:B------:R-:W3:Y:S01]  /*66c0*/  LDC.64 R2, c[0x4][R3] ;  /* 0x0100000003027b82 */ /* 0x000ee20000000a00 */
[----:B------:R-:W5:Y:S01]  /*66d0*/  LDCU.64 UR4, c[0x4][0x10] ;  /* 0x01000200ff0477ac */ /* 0x000f620008000a00 */
[----:B--2---:R-:W-:Y:S01]  /*66e0*/  MOV R5, UR9 ;  /* 0x0000000900057c02 */ /* 0x004fe20008000f00 */
[----:B------:R-:W-:Y:S01]  /*66f0*/  IMAD.U32 R4, RZ, RZ, UR8 ;  /* 0x00000008ff047e24 */ /* 0x000fe2000f8e00ff */
[----:B-1----:R-:W-:Y:S01]  /*6700*/  MOV R7, UR7 ;  /* 0x0000000700077c02 */ /* 0x002fe20008000f00 */
[----:B------:R-:W-:Y:S01]  /*6710*/  IMAD.U32 R6, RZ, RZ, UR6 ;  /* 0x00000006ff067e24 */ /* 0x000fe2000f8e00ff */
[----:B-----5:R-:W-:Y:S01]  /*6720*/  MOV R11, UR5 ;  /* 0x00000005000b7c02 */ /* 0x020fe20008000f00 */
[----:B------:R-:W-:Y:S02]  /*6730*/  IMAD.U32 R10, RZ, RZ, UR4 ;  /* 0x00000004ff0a7e24 */ /* 0x000fe4000f8e00ff */
[----:B------:R-:W-:Y:S07]  /*6740*/  LEPC R20, `(.L_x_106) ;  /* 0x000000001014794e */ /* 0x000fee0000000000 */
[----:B---34-:R-:W-:Y:S05]  /*6750*/  CALL.ABS.NOINC R2 ;  /* 0x0000000002007343 */ /* 0x018fea0003c00000 */
.L_x_106:
[----:B------:R-:W-:Y:S05]  /*6760*/  WARPSYNC.ALL ;  /* 0x0000000000007948 */ /* 0x000fea0003800000 */
[----:B------:R-:W-:Y:S01]  /*6770*/  R2UR UR4, R34 ;  /* 0x00000000220472ca */ /* 0x000fe200000e0000 */
[----:B------:R-:W-:Y:S01]  /*6780*/  BSSY.RECONVERGENT B0, `(.L_x_107) ;  /* 0x0000040000007945 */ /* 0x000fe20003800200 */
[----:B------:R-:W-:Y:S02]  /*6790*/  ISETP.NE.AND P6, PT, R81, RZ, PT ;  /* 0x000000ff5100720c */ /* 0x000fe40003fc5270 */
[----:B------:R-:W-:Y:S02]  /*67a0*/  ISETP.NE.AND P0, PT, R77, RZ, PT ;  /* 0x000000ff4d00720c */ /* 0x000fe40003f05270 */
[----:B------:R-:W-:Y:S07]  /*67b0*/  MOV R20, UR51 ;  /* 0x0000003300147c02 */ /* 0x000fee0008000f00 */
[----:B-1----:R-:W1:Y:S02]  /*67c0*/  LDTM.16dp128bit.x8 R4, tmem[UR4+0x20] ;  /* 0x00002004000479ee */ /* 0x002e640008180000 */
[----:B------:R-:W-:Y:S01]  /*67d0*/  @P6 LEA R20, R20, UR48, 0x3 ;  /* 0x0000003014146c11 */ /* 0x000fe2000f8e18ff */
[C---:B-1----:R-:W-:Y:S01]  /*67e0*/  FMUL R0, R33.reuse, R4 ;  /* 0x0000000421007220 */ /* 0x042fe20000400000 */
[C---:B------:R-:W-:Y:S01]  /*67f0*/  FMUL R2, R33.reuse, R5 ;  /* 0x0000000521027220 */ /* 0x040fe20000400000 */
[C---:B------:R-:W-:Y:S01]  /*6800*/  FMUL R3, R33.reuse, R6 ;  /* 0x0000000621037220 */ /* 0x040fe20000400000 */
[----:B------:R-:W-:Y:S01]  /*6810*/  FMUL R7, R33, R7 ;  /* 0x0000000721077220 */ /* 0x000fe20000400000 */
[----:B----4-:R-:W-:Y:S01]  /*6820*/  FFMA R36, R35, R40, R0 ;  /* 0x0000002823247223 */ /* 0x010fe20000000000 */
        /* <DEDUP_REMOVED lines=28> */
[----:B------:R1:W-:Y:S01]  /*69f0*/  STSM.16.M88.4 [R83+0x2000], R8 ;  /* 0x0020000853007844 */ /* 0x0003e20000000200 */
[----:B------:R-:W-:Y:S01]  /*6a00*/  FFMA R15, R35, R55, R19 ;  /* 0x00000037230f7223 */ /* 0x000fe20000000013 */
[----:B------:R-:W-:Y:S02]  /*6a10*/  MOV R16, UR37 ;  /* 0x0000002500107c02 */ /* 0x000fe40008000f00 */
[----:B------:R-:W-:Y:S02]  /*6a20*/  @P6 IADD3 R17, PT, PT, R20, 0x60, RZ ;  /* 0x0000006014116810 */ /* 0x000fe40007ffe0ff */
[----:B------:R1:W-:Y:S01]  /*6a30*/  STSM.16.M88.4 [R85+0x2000], R12 ;  /* 0x0020000c55007844 */ /* 0x0003e20000000200 */
[----:B------:R-:W-:Y:S02]  /*6a40*/  LEA R0, R88, UR48, 0x3 ;  /* 0x0000003058007c11 */ /* 0x000fe4000f8e18ff */
[----:B------:R-:W-:Y:S01]  /*6a50*/  @P6 PRMT R16, R16, 0x654, R17 ;  /* 0x0000065410106816 */ /* 0x000fe20000000011 */
[----:B------:R-:W-:Y:S01]  /*6a60*/  @!PT LDS RZ, [RZ] ;  /* 0x00000000fffff984 */ /* 0x000fe20000000800 */
[----:B------:R-:W-:Y:S01]  /*6a70*/  @!PT LDS RZ, [RZ] ;  /* 0x00000000fffff984 */ /* 0x000fe20000000800 */
[----:B------:R-:W-:Y:S01]  /*6a80*/  @!PT LDS RZ, [RZ] ;  /* 0x00000000fffff984 */ /* 0x000fe20000000800 */
[----:B------:R-:W-:Y:S01]  /*6a90*/  @!PT LDS RZ, [RZ] ;  /* 0x00000000fffff984 */ /* 0x000fe20000000800 */
[----:B------:R2:W-:Y:S06]  /*6aa0*/  MEMBAR.ALL.CTA ;  /* 0x0000000000007992 */ /* 0x0005ec0000008000 */
[----:B--2---:R-:W2:Y:S01]  /*6ab0*/  FENCE.VIEW.ASYNC.S ;  /* 0x00000000000073c6 */ /* 0x004ea20000000000 */
[----:B------:R-:W-:Y:S01]  /*6ac0*/  @P6 SHF.L.U32 R2, R74, 0x1f, RZ ;  /* 0x0000001f4a026819 */ /* 0x000fe200000006ff */
[----:B--2---:R-:W-:Y:S06]  /*6ad0*/  BAR.SYNC.DEFER_BLOCKING 0x1, 0x80 ;  /* 0x0042000000007b1d */ /* 0x004fec0000010000 */
[----:B------:R-:W-:Y:S05]  /*6ae0*/  @P0 BRA `(.L_x_108) ;  /* 0x0000000000240947 */ /* 0x000fea0003800000 */
[----:B------:R-:W-:Y:S02]  /*6af0*/  UIADD3 UR8, UP0, UPT, UR52, 0x680, URZ ;  /* 0x0000068034087890 */ /* 0x000fe4000ff1e0ff */
[----:B------:R-:W-:Y:S02]  /*6b00*/  UIADD3 UR5, UPT, UPT, UR41, 0x20, URZ ;  /* 0x0000002029057890 */ /* 0x000fe4000fffe0ff */
[----:B------:R-:W-:Y:S02]  /*6b10*/  UIADD3 UR4, UPT, UPT, UR48, 0x2400, URZ ;  /* 0x0000240030047890 */ /* 0x000fe4000fffe0ff */
[----:B------:R-:W-:Y:S01]  /*6b20*/  UIADD3.X UR9, UPT, UPT, URZ, UR53, URZ, UP0, !UPT ;  /* 0x00000035ff097290 */ /* 0x000fe200087fe4ff */
[----:B------:R-:W-:Y:S01]  /*6b30*/  UMOV UR6, UR42 ;  /* 0x0000002a00067c82 */ /* 0x000fe20008000000 */
[----:B------:R-:W-:Y:S07]  /*6b40*/  UMOV UR7, UR36 ;  /* 0x0000002400077c82 */ /* 0x000fee0008000000 */
[----:B------:R2:W-:Y:S01]  /*6b50*/  UTMASTG.3D [UR4], [UR8] ;  /* 0x00000004080073b5 */ /* 0x0005e20008010000 */
[----:B------:R0:W-:Y:S01]  /*6b60*/  UTMACMDFLUSH ;  /* 0x00000000000079b7 */ /* 0x0001e20000000000 */
[----:B--2---:R-:W-:Y:S04]  /*6b70*/  DEPBAR.LE SB0, 0x1 ;  /* 0x000080400000791a */ /* 0x004fe80000000000 */
.L_x_108:
[----:B------:R-:W-:Y:S05]  /*6b80*/  BSYNC.RECONVERGENT B0 ;  /* 0x0000000000007941 */ /* 0x000fea0003800200 */
.L_x_107:
[----:B------:R-:W-:Y:S01]  /*6b90*/  BAR.SYNC.DEFER_BLOCKING 0x1, 0x80 ;  /* 0x0042000000007b1d */ /* 0x000fe20000010000 */
[----:B------:R-:W-:Y:S04]  /*6ba0*/  UIADD3 UR40, UPT, UPT, UR51, 0x1, URZ ;  /* 0x0000000133287890 */ /* 0x000fe8000fffe0ff */
[----:B------:R-:W-:Y:S04]  /*6bb0*/  UISETP.NE.AND UP0, UPT, UR40, 0x4, UPT ;  /* 0x000000042800788c */ /* 0x000fe8000bf05270 */
[----:B------:R-:W-:Y:S01]  /*6bc0*/  USEL UR40, UR40, URZ, UP0 ;  /* 0x000000ff28287287 */ /* 0x000fe20008000000 */
[----:B------:R2:W-:Y:S01]  /*6bd0*/  @P6 SYNCS.ARRIVE.TRANS64.RED.A1T0 RZ, [R16+URZ], RZ ;  /* 0x000000ff10ff69a7 */ /* 0x0005e200081004ff */
[----:B------:R-:W-:Y:S01]  /*6be0*/  BSSY B1, `(.L_x_109) ;  /* 0x0000018000017945 */ /* 0x000fe20003800000 */
[----:B------:R-:W3:Y:S02]  /*6bf0*/  @P6 SYNCS.PHASECHK.TRANS64.TRYWAIT P0, [R0+URZ+0x40], R2 ;  /* 0x00004002000065a7 */ /* 0x000ee400080011ff */
[----:B---3--:R-:W-:Y:S01]  /*6c00*/  @P6 SEL R90, RZ, 0x1, !P0 ;  /* 0x00000001ff5a6807 */ /* 0x008fe20004000000 */
[----:B--2---:R-:W-:Y:S06]  /*6c10*/  @!P6 BRA `(.L_x_110) ;  /* 0x000000000050e947 */ /* 0x004fec0003800000 */
        /* <DEDUP_REMOVED lines=8> */
[----:B------:R-:W-:Y:S04]  /*6ca0*/  SHF.L.U32 R5, R74, 0x1f, RZ ;  /* 0x0000001f4a057819 */ /* 0x000fe800000006ff */
[----:B------:R-:W1:Y:S02]  /*6cb0*/  SYNCS.PHASECHK.TRANS64.TRYWAIT P0, [R0+URZ+0x40], R5 ;  /* 0x00004005000075a7 */ /* 0x000e6400080011ff */
[----:B-1----:R-:W-:Y:S05]  /*6cc0*/  @!P0 BRA `(.L_x_113) ;  /* 0x0000001800f08947 */ /* 0x002fea0003800000 */
.L_x_112:
[----:B------:R-:W-:Y:S05]  /*6cd0*/  BSYNC B0 ;  /* 0x0000000000007941 */ /* 0x000fea0003800000 */
.L_x_111:
[----:B------:R-:W-:Y:S02]  /*6ce0*/  ISETP.NE.AND P0, PT, R91, RZ, PT ;  /* 0x000000ff5b00720c */ /* 0x000fe40003f05270 */
[----:B------:R-:W-:Y:S11]  /*6cf0*/  IADD3 R88, PT, PT, R88, 0x1, RZ ;  /* 0x0000000158587810 */ /* 0x000ff60007ffe0ff */
[----:B-1----:R-:W-:Y:S01]  /*6d00*/  @P0 IMAD.IADD R0, R75, 0x1, R2 ;  /* 0x000000014b000824 */ /* 0x002fe200078e0202 */
[----:B------:R-:W-:Y:S05]  /*6d10*/  @P0 WARPSYNC.ALL ;  /* 0x0000000000000948 */ /* 0x000fea0003800000 */
[----:B------:R2:W3:Y:S04]  /*6d20*/  @P0 LDSM.16.M88.4 R40, [R4+UR48+0x400] ;  /* 0x000400300428083b */ /* 0x0004e80008000200 */
[----:B------:R2:W4:Y:S04]  /*6d30*/  @P0 LDSM.16.M88.4 R44, [R3+0x400] ;  /* 0x00040000032c083b */ /* 0x0005280000000200 */
[----:B------:R2:W1:Y:S04]  /*6d40*/  @P0 LDSM.16.M88.4 R48, [R2+0x400] ;  /* 0x000400000230083b */ /* 0x0004680000000200 */
[----:B------:R2:W1:Y:S02]  /*6d50*/  @P0 LDSM.16.M88.4 R52, [R0+0x400] ;  /* 0x000400000034083b */ /* 0x0004640000000200 */
.L_x_110:
[----:B------:R-:W-:Y:S05]  /*6d60*/  BSYNC B1 ;  /* 0x0000000000017941 */ /* 0x000fea0003800000 */
.L_x_109:
[----:B--2---:R-:W-:Y:S05]  /*6d70*/  VIADD R0, R34, 0x40 ;  /* 0x0000004022007836 */ /* 0x004fea0000000000 */
        /* <DEDUP_REMOVED lines=20> */
.L_x_114:
        /* <DEDUP_REMOVED lines=12> */
[----:B---3--:R-:W-:Y:S01]  /*6f80*/  FFMA R36, R35, R40, R0 ;  /* 0x0000002823247223 */ /* 0x008fe20000000000 */
[----:B------:R-:W-:Y:S01]  /*6f90*/  FMUL R4, R33, R8 ;  /* 0x0000000821047220 */ /* 0x000fe20000400000 */
[----:B------:R-:W-:Y:S01]  /*6fa0*/  FFMA R37, R35, R41, R2 ;  /* 0x0000002923257223 */ /* 0x000fe20000000002 */
        /* <DEDUP_REMOVED lines=51> */
.L_x_116:
[----:B------:R-:W-:Y:S05]  /*72e0*/  BSYNC.RECONVERGENT B0 ;  /* 0x0000000000007941 */ /* 0x000fea0003800200 */
.L_x_115:
        /* <DEDUP_REMOVED lines=12> */
[----:B------:R-:W-:Y:S04]  /*73b0*/  @P1 IMAD R88, R88, 0x2000, R89 ;  /* 0x0000200058581824 */ /* 0x000fe800078e0259 */
[----:B------:R-:W-:Y:S05]  /*73c0*/  @P1 VIADD R3, R88, UR48 ;  /* 0x0000003058031c36 */ /* 0x000fea0008000000 */
[----:B------:R-:W-:Y:S01]  /*73d0*/  @P1 IADD3 R87, PT, PT, R87, R3, RZ ;  /* 0x0000000357571210 */ /* 0x000fe20007ffe0ff */
[----:B------:R-:W-:Y:S01]  /*73e0*/  @P1 IMAD.IADD R3, R75, 0x1, R3 ;  /* 0x000000014b031824 */ /* 0x000fe200078e0203 */
[----:B------:R-:W-:Y:S06]  /*73f0*/  @P0 BRA `(.L_x_120) ;  /* 0x00000000000c0947 */ /* 0x000fec0003800000 */
[----:B------:R-:W-:Y:S04]  /*7400*/  SHF.L.U32 R0, R74, 0x1f, RZ ;  /* 0x0000001f4a007819 */ /* 0x000fe800000006ff */
[----:B------:R-:W2:Y:S02]  /*7410*/  SYNCS.PHASECHK.TRANS64.TRYWAIT P0, [R2+URZ+0x40], R0 ;  /* 0x00004000020075a7 */ /* 0x000ea400080011ff */
[----:B--2---:R-:W-:Y:S05]  /*7420*/  @!P0 BRA `(.L_x_121) ;  /* 0x00000014002c8947 */ /* 0x004fea0003800000 */
.L_x_120:
[----:B------:R-:W-:Y:S05]  /*7430*/  BSYNC B0 ;  /* 0x0000000000007941 */ /* 0x000fea0003800000 */
.L_x_119:
[----:B------:R-:W-:Y:S11]  /*7440*/  ISETP.NE.AND P0, PT, R91, RZ, PT ;  /* 0x000000ff5b00720c */ /* 0x000ff60003f05270 */
[----:B------:R-:W-:Y:S02]  /*7450*/  @!UPT UIADD3 URZ, UPT, UPT, URZ, URZ, URZ ;  /* 0x000000fffffff290 */ /* 0x000fe4000fffe0ff */
[----:B--2---:R-:W-:Y:S01]  /*7460*/  @P0 IADD3 R0, PT, PT, R75, R87, RZ ;  /* 0x000000574b000210 */ /* 0x004fe20007ffe0ff */
[----:B------:R-:W-:Y:S05]  /*7470*/  @P0 WARPSYNC.ALL ;  /* 0x0000000000000948 */ /* 0x000fea0003800000 */
[----:B------:R2:W3:Y:S04]  /*7480*/  @P0 LDSM.16.M88.4 R40, [R88+UR48+0x400] ;  /* 0x000400305828083b */ /* 0x0004e80008000200 */
[----:B------:R2:W4:Y:S04]  /*7490*/  @P0 LDSM.16.M88.4 R44, [R3+0x400] ;  /* 0x00040000032c083b */ /* 0x0005280000000200 */
[----:B------:R2:W1:Y:S04]  /*74a0*/  @P0 LDSM.16.M88.4 R48, [R87+0x400] ;  /* 0x000400005730083b */ /* 0x0004680000000200 */
[----:B------:R2:W1:Y:S02]  /*74b0*/  @P0 LDSM.16.M88.4 R52, [R0+0x400] ;  /* 0x000400000034083b */ /* 0x0004640000000200 */
.L_x_118:
[----:B------:R-:W-:Y:S05]  /*74c0*/  BSYNC B1 ;  /* 0x0000000000017941 */ /* 0x000fea0003800000 */
.L_x_117:
        /* <DEDUP_REMOVED lines=21> */
.L_x_122:
[----:B------:R-:W-:Y:S01]  /*7620*/  ISETP.NE.AND P0, PT, R77, RZ, PT ;  /* 0x000000ff4d00720c */ /* 0x000fe20003f05270 */
[----:B------:R-:W-:Y:S05]  /*7630*/  WARPSYNC.ALL ;  /* 0x0000000000007948 */ /* 0x000fea0003800000 */
[----:B------:R-:W-:Y:S01]  /*7640*/  R2UR UR4, R34 ;  /* 0x00000000220472ca */ /* 0x000fe200000e0000 */
[----:B------:R-:W-:Y:S01]  /*7650*/  BSSY.RECONVERGENT B0, `(.L_x_123) ;  /* 0x000003c000007945 */ /* 0x000fe20003800200 */
[----:B------:R-:W-:Y:S11]  /*7660*/  R2UR UR5, R86 ;  /* 0x00000000560572ca */ /* 0x000ff600000e0000 */
[----:B-1----:R-:W1:Y:S01]  /*7670*/  LDTM.16dp128bit.x8 R4, tmem[UR4+0x60] ;  /* 0x00006004000479ee */ /* 0x002e620008180000 */
[----:B------:R-:W-:Y:S01]  /*7680*/  NOP ;  /* 0x0000000000007918 */ /* 0x000fe20000000000 */
[----:B------:R-:W-:Y:S04]  /*7690*/  UIADD3 UR5, UPT, UPT, UR5, 0xd0, URZ ;  /* 0x000000d005057890 */ /* 0x000fe8000fffe0ff */
[----:B------:R-:W-:Y:S09]  /*76a0*/  UPRMT UR5, UR37, 0x654, UR5 ;  /* 0x0000065425057896 */ /* 0x000ff20008000005 */
[----:B-1----:R-:W-:Y:S01]  /*76b0*/  SYNCS.ARRIVE.TRANS64.RED.A1T0 RZ, [UR5], RZ ;  /* 0x000000ffffff79a7 */ /* 0x002fe20008100405 */
[C---:B------:R-:W-:Y:S01]  /*76c0*/  FMUL R0, R33.reuse, R4 ;  /* 0x0000000421007220 */ /* 0x040fe20000400000 */
        /* <DEDUP_REMOVED lines=33> */
[----:B------:R-:W-:Y:S05]  /*78e0*/  FFMA R15, R35, R55, R19 ;  /* 0x00000037230f7223 */ /* 0x000fea0000000013 */
[----:B------:R1:W-:Y:S01]  /*78f0*/  STSM.16.M88.4 [R85+0x6000], R12 ;  /* 0x0060000c55007844 */ /* 0x0003e20000000200 */
        /* <DEDUP_REMOVED lines=17> */
.L_x_124:
[----:B------:R-:W-:Y:S05]  /*7a10*/  BSYNC.RECONVERGENT B0 ;  /* 0x0000000000007941 */ /* 0x000fea0003800200 */
.L_x_123:
[----:B------:R-:W-:Y:S01]  /*7a20*/  BAR.SYNC.DEFER_BLOCKING 0x1, 0x80 ;  /* 0x0042000000007b1d */ /* 0x000fe20000010000 */
[----:B------:R-:W-:Y:S01]  /*7a30*/  UISETP.NE.AND UP0, UPT, UR49, -0x4, UPT ;  /* 0xfffffffc3100788c */ /* 0x000fe2000bf05270 */
[----:B------:R-:W-:Y:S08]  /*7a40*/  IADD3 R31, PT, PT, R31, 0x1, RZ ;  /* 0x000000011f1f7810 */ /* 0x000ff00007ffe0ff */
[----:B------:R-:W-:Y:S05]  /*7a50*/  BRA.U !UP0, `(.L_x_125) ;  /* 0x0000000108287547 */ /* 0x000fea000b800000 */
[----:B------:R-:W-:Y:S01]  /*7a60*/  ISETP.NE.AND P0, PT, R81, RZ, PT ;  /* 0x000000ff5100720c */ /* 0x000fe20003f05270 */
[----:B------:R-:W-:Y:S01]  /*7a70*/  IMAD.U32 R2, RZ, RZ, UR51 ;  /* 0x00000033ff027e24 */ /* 0x000fe2000f8e00ff */
[----:B------:R-:W-:Y:S01]  /*7a80*/  UIADD3 UR51, UPT, UPT, UR51, 0x1, URZ ;  /* 0x0000000133337890 */ /* 0x000fe2000fffe0ff */
[----:B------:R-:W-:Y:S03]  /*7a90*/  IMAD.U32 R0, RZ, RZ, UR37 ;  /* 0x00000025ff007e24 */ /* 0x000fe6000f8e00ff */
[----:B------:R-:W-:Y:S04]  /*7aa0*/  UISETP.NE.AND UP0, UPT, UR51, 0x4, UPT ;  /* 0x000000043300788c */ /* 0x000fe8000bf05270 */
[----:B------:R-:W-:Y:S03]  /*7ab0*/  USEL UR51, UR51, URZ, UP0 ;  /* 0x000000ff33337287 */ /* 0x000fe60008000000 */
[----:B------:R-:W-:Y:S05]  /*7ac0*/  @P0 LEA R2, R2, UR48, 0x3 ;  /* 0x0000003002020c11 */ /* 0x000fea000f8e18ff */
[----:B------:R-:W-:Y:S05]  /*7ad0*/  @P0 VIADD R2, R2, 0x60 ;  /* 0x0000006002020836 */ /* 0x000fea0000000000 */
[----:B------:R-:W-:Y:S04]  /*7ae0*/  @P0 PRMT R0, R0, 0x654, R2 ;  /* 0x0000065400000816 */ /* 0x000fe80000000002 */
[----:B------:R2:W-:Y:S03]  /*7af0*/  @P0 SYNCS.ARRIVE.TRANS64.RED.A1T0 RZ, [R0+URZ], RZ ;  /* 0x000000ff00ff09a7 */ /* 0x0005e600081004ff */
.L_x_125:
[----:B------:R-:W-:Y:S01]  /*7b00*/  ISETP.NE.AND P2, PT, R78, RZ, PT ;  /* 0x000000ff4e00720c */ /* 0x000fe20003f45270 */
[----:B------:R-:W-:Y:S01]  /*7b10*/  UIADD3 UR49, UPT, UPT, UR49, 0x4, URZ ;  /* 0x0000000431317890 */ /* 0x000fe2000fffe0ff */
[----:B------:R-:W-:Y:S01]  /*7b20*/  ISETP.NE.AND P0, PT, R80, 0x2, PT ;  /* 0x000000025000780c */ /* 0x000fe20003f05270 */
[----:B-1----:R-:W-:Y:S01]  /*7b30*/  IMAD.IADD R14, R29, 0x1, R62 ;  /* 0x000000011d0e7824 */ /* 0x002fe200078e023e */
[----:B------:R-:W-:Y:S01]  /*7b40*/  ISETP.NE.AND P1, PT, R31, 0x4, PT ;  /* 0x000000041f00780c */ /* 0x000fe20003f25270 */
[----:B------:R-:W-:Y:S01]  /*7b50*/  IMAD.IADD R15, R30, 0x1, R63 ;  /* 0x000000011e0f7824 */ /* 0x000fe200078e023f */
[----:B------:R-:W-:Y:S02]  /*7b60*/  SEL R2, RZ, 0x1, P0 ;  /* 0x00000001ff027807 */ /* 0x000fe40000000000 */
[----:B--2---:R-:W-:Y:S02]  /*7b70*/  SEL R0, RZ, 0x1, P1 ;  /* 0x00000001ff007807 */ /* 0x004fe40000800000 */
[----:B------:R-:W-:Y:S02]  /*7b80*/  LOP3.LUT R72, R72, R2, RZ, 0x3c, !PT ;  /* 0x0000000248487212 */ /* 0x000fe400078e3cff */
[----:B------:R-:W-:Y:S02]  /*7b90*/  LOP3.LUT R73, R73, R0, RZ, 0x3c, !PT ;  /* 0x0000000049497212 */ /* 0x000fe400078e3cff */
[----:B------:R-:W-:Y:S02]  /*7ba0*/  @P2 R2UR UR36, R71 ;  /* 0x00000000472422ca */ /* 0x000fe400000e0000 */
[----:B------:R-:W-:Y:S02]  /*7bb0*/  SEL R80, R80, RZ, P0 ;  /* 0x000000ff50507207 */ /* 0x000fe40000000000 */
[----:B------:R-:W-:Y:S01]  /*7bc0*/  SEL R31, R31, RZ, P1 ;  /* 0x000000ff1f1f7207 */ /* 0x000fe20000800000 */
[----:B------:R-:W-:Y:S10]  /*7bd0*/  @P2 BRA `(.L_x_126) ;  /* 0xffffffd400082947 */ /* 0x000ff4000383ffff */
[----:B------:R-:W-:-:S09]  /*7be0*/  UISETP.NE.AND UP0, UPT, UR50, URZ, UPT ;  /* 0x000000ff3200728c */ /* 0x000fd2000bf05270 */
[----:B------:R-:W-:Y:S05]  /*7bf0*/  BRA.U !UP0, `(.L_x_127) ;  /* 0x0000000108487547 */ /* 0x000fea000b800000 */
[----:B------:R-:W1:Y:S02]  /*7c00*/  LDCU.64 UR4, c[0x0][0x890] ;  /* 0x00011200ff0477ac */ /* 0x000e640008000a00 */
[----:B-1----:R-:W-:-:S04]  /*7c10*/  UISETP.NE.U32.AND UP0, UPT, UR4, URZ, UPT ;  /* 0x000000ff0400728c */ /* 0x002fc8000bf05070 */
[----:B------:R-:W-:-:S09]  /*7c20*/  UISETP.NE.AND.EX UP0, UPT, UR5, URZ, UPT, UP0 ;  /* 0x000000ff0500728c */ /* 0x000fd2000bf05300 */
[----:B------:R-:W-:Y:S05]  /*7c30*/  BRA.U UP0, `(.L_x_128) ;  /* 0x00000001000c7547 */ /* 0x000fea000b800000 */
[----:B------:R-:W-:-:S13]  /*7c40*/  FSETP.NEU.AND P0, PT, R35, RZ, PT ;  /* 0x000000ff2300720b */ /* 0x000fda0003f0d000 */
[----:B------:R-:W-:Y:S05]  /*7c50*/  @!P0 EXIT ;  /* 0x000000000000894d */ /* 0x000fea0003800000 */
[----:B------:R-:W-:Y:S05]  /*7c60*/  BRA `(.L_x_127) ;  /* 0x00000000002c7947 */ /* 0x000fea0003800000 */
.L_x_128:
[----:B------:R-:W-:Y:S01]  /*7c70*/  ISETP.NE.AND P0, PT, R79, RZ, PT ;  /* 0x000000ff4f00720c */ /* 0x000fe20003f05270 */
[----:B------:R-:W-:-:S12]  /*7c80*/  BSSY.RECONVERGENT B0, `(.L_x_127) ;  /* 0x0000009000007945 */ /* 0x000fd80003800200 */
[----:B------:R-:W-:Y:S05]  /*7c90*/  @P0 BRA `(.L_x_129) ;  /* 0x0000000000140947 */ /* 0x000fea0003800000 */
[----:B------:R-:W1:Y:S02]  /*7ca0*/  LDCU.64 UR4, c[0x0][0x888] ;  /* 0x00011100ff0477ac */ /* 0x000e640008000a00 */
[----:B-1----:R-:W-:-:S04]  /*7cb0*/  ISETP.NE.U32.AND P0, PT, RZ, UR4, PT ;  /* 0x00000004ff007c0c */ /* 0x002fc8000bf05070 */
[----:B------:R-:W-:-:S13]  /*7cc0*/  ISETP.NE.AND.EX P0, PT, RZ, UR5, PT, P0 ;  /* 0x00000005ff007c0c */ /* 0x000fda000bf05300 */
[----:B------:R-:W-:Y:S05]  /*7cd0*/  @!P0 EXIT ;  /* 0x000000000000894d */ /* 0x000fea0003800000 */
[----:B------:R-:W-:Y:S05]  /*7ce0*/  BRA `(.L_x_130) ;  /* 0x0000000000087947 */ /* 0x000fea0003800000 */
.L_x_129:
[----:B------:R-:W-:-:S13]  /*7cf0*/  FSETP.NEU.AND P0, PT, R35, RZ, PT ;  /* 0x000000ff2300720b */ /* 0x000fda0003f0d000 */
[----:B------:R-:W-:Y:S05]  /*7d00*/  @!P0 EXIT ;  /* 0x000000000000894d */ /* 0x000fea0003800000 */
.L_x_130:
[----:B------:R-:W-:Y:S05]  /*7d10*/  BSYNC.RECONVERGENT B0 ;  /* 0x0000000000007941 */ /* 0x000fea0003800200 */
.L_x_127:
[----:B------:R-:W-:Y:S01]  /*7d20*/  ULEA UR4, UR51, UR48, 0x3 ;  /* 0x0000003033047291 */ /* 0x000fe2000f8e18ff */
[----:B------:R-:W-:-:S04]  /*7d30*/  DEPBAR.LE SB0, 0x0 ;  /* 0x000080000000791a */ /* 0x000fc80000000000 */
[----:B------:R-:W-:-:S04]  /*7d40*/  UIADD3 UR4, UPT, UPT, UR4, 0x60, URZ ;  /* 0x0000006004047890 */ /* 0x000fc8000fffe0ff */
[----:B------:R-:W-:-:S09]  /*7d50*/  UPRMT UR4, UR37, 0x654, UR4 ;  /* 0x0000065425047896 */ /* 0x000fd20008000004 */
[----:B------:R-:W-:Y:S01]  /*7d60*/  SYNCS.ARRIVE.TRANS64.RED.A1T0 RZ, [UR4], RZ ;  /* 0x000000ffffff79a7 */ /* 0x000fe20008100404 */
[----:B------:R-:W-:Y:S05]  /*7d70*/  EXIT ;  /* 0x000000000000794d */ /* 0x000fea0003800000 */
.L_x_19:
[----:B--2---:R2:W1:Y:S02]  /*7d80*/  SYNCS.PHASECHK.TRANS64.TRYWAIT P0, [R2+URZ+0x100], R3 ;  /* 0x00010003020075a7 */ /* 0x00446400080011ff */
[----:B-1----:R-:W-:Y:S05]  /*7d90*/  @!P0 NANOSLEEP.SYNCS 0x989680 ;  /* 0x009896800000895d */ /* 0x002fea0003900000 */
[----:B------:R-:W1:Y:S02]  /*7da0*/  @!P0 SYNCS.PHASECHK.TRANS64 P0, [R2+URZ+0x100], R3 ;  /* 0x00010003020085a7 */ /* 0x000e6400080010ff */
[----:B-1----:R-:W-:Y:S05]  /*7db0*/  @!P0 BRA `(.L_x_19) ;  /* 0xfffffffc00f08947 */ /* 0x002fea000383ffff */
[----:B------:R-:W-:Y:S05]  /*7dc0*/  BRA `(.L_x_131) ;  /* 0xffffff9800047947 */ /* 0x000fea000383ffff */
.L_x_22:
[----:B-1----:R-:W-:-:S07]  /*7dd0*/  MOV R2, UR33 ;  /* 0x0000002100027c02 */ /* 0x002fce0008000f00 */
.L_x_132:
[----:B-1----:R1:W2:Y:S02]  /*7de0*/  SYNCS.PHASECHK.TRANS64.TRYWAIT P0, [R2+URZ+0x20], R4 ;  /* 0x00002004020075a7 */ /* 0x0022a400080011ff */
[----:B--2---:R-:W-:Y:S05]  /*7df0*/  @!P0 NANOSLEEP.SYNCS 0x989680 ;  /* 0x009896800000895d */ /* 0x004fea0003900000 */
[----:B------:R-:W2:Y:S02]  /*7e00*/  @!P0 SYNCS.PHASECHK.TRANS64 P0, [R2+URZ+0x20], R4 ;  /* 0x00002004020085a7 */ /* 0x000ea400080010ff */
[----:B--2---:R-:W-:Y:S05]  /*7e10*/  @!P0 BRA `(.L_x_132) ;  /* 0xfffffffc00f08947 */ /* 0x004fea000383ffff */
[----:B------:R-:W-:Y:S05]  /*7e20*/  BRA `(.L_x_21) ;  /* 0xffffff9800547947 */ /* 0x000fea000383ffff */
.L_x_28:
[----:B-1----:R-:W-:-:S07]  /*7e30*/  MOV R2, UR33 ;  /* 0x0000002100027c02 */ /* 0x002fce0008000f00 */
.L_x_133:
[----:B-1----:R1:W2:Y:S02]  /*7e40*/  SYNCS.PHASECHK.TRANS64.TRYWAIT P0, [R2+URZ+0x20], R4 ;  /* 0x00002004020075a7 */ /* 0x0022a400080011ff */
[----:B--2---:R-:W-:Y:S05]  /*7e50*/  @!P0 NANOSLEEP.SYNCS 0x989680 ;  /* 0x009896800000895d */ /* 0x004fea0003900000 */
[----:B------:R-:W2:Y:S02]  /*7e60*/  @!P0 SYNCS.PHASECHK.TRANS64 P0, [R2+URZ+0x20], R4 ;  /* 0x00002004020085a7 */ /* 0x000ea400080010ff */
[----:B--2---:R-:W-:Y:S05]  /*7e70*/  @!P0 BRA `(.L_x_133) ;  /* 0xfffffffc00f08947 */ /* 0x004fea000383ffff */
[----:B------:R-:W-:Y:S05]  /*7e80*/  BRA `(.L_x_27) ;  /* 0xffffff9c002c7947 */ /* 0x000fea000383ffff */
.L_x_32:
[----:B-1----:R1:W2:Y:S02]  /*7e90*/  SYNCS.PHASECHK.TRANS64.TRYWAIT P0, [R2+URZ+0x90], R3 ;  /* 0x00009003020075a7 */ /* 0x0022a400080011ff */
[----:B--2---:R-:W-:Y:S05]  /*7ea0*/  @!P0 NANOSLEEP.SYNCS 0x989680 ;  /* 0x009896800000895d */ /* 0x004fea0003900000 */
[----:B------:R-:W2:Y:S02]  /*7eb0*/  @!P0 SYNCS.PHASECHK.TRANS64 P0, [R2+URZ+0x90], R3 ;  /* 0x00009003020085a7 */ /* 0x000ea400080010ff */
[----:B--2---:R-:W-:Y:S05]  /*7ec0*/  @!P0 BRA `(.L_x_32) ;  /* 0xfffffffc00f08947 */ /* 0x004fea000383ffff */
[----:B------:R-:W-:Y:S05]  /*7ed0*/  BRA `(.L_x_134) ;  /* 0xffffff9c00e47947 */ /* 0x000fea000383ffff */
.L_x_36:
[----:B----4-:R-:W-:-:S07]  /*7ee0*/  MOV R0, UR5 ;  /* 0x0000000500007c02 */ /* 0x010fce0008000f00 */
.L_x_135:
[----:B-1----:R1:W2:Y:S02]  /*7ef0*/  SYNCS.PHASECHK.TRANS64.TRYWAIT P0, [R0+URZ], R2 ;  /* 0x00000002000075a7 */ /* 0x0022a400080011ff */
[----:B--2---:R-:W-:Y:S05]  /*7f00*/  @!P0 NANOSLEEP.SYNCS 0x989680 ;  /* 0x009896800000895d */ /* 0x004fea0003900000 */
[----:B------:R-:W2:Y:S02]  /*7f10*/  @!P0 SYNCS.PHASECHK.TRANS64 P0, [R0+URZ], R2 ;  /* 0x00000002000085a7 */ /* 0x000ea400080010ff */
[----:B--2---:R-:W-:Y:S05]  /*7f20*/  @!P0 BRA `(.L_x_135) ;  /* 0xfffffffc00f08947 */ /* 0x004fea000383ffff */
[----:B------:R-:W-:Y:S05]  /*7f30*/  BRA `(.L_x_136) ;  /* 0xffffffa400547947 */ /* 0x000fea000383ffff */
.L_x_37:
[----:B----4-:R-:W-:-:S07]  /*7f40*/  MOV R0, UR5 ;  /* 0x0000000500007c02 */ /* 0x010fce0008000f00 */
.L_x_137:
[----:B-1----:R1:W2:Y:S02]  /*7f50*/  SYNCS.PHASECHK.TRANS64.TRYWAIT P0, [R0+URZ], R3 ;  /* 0x00000003000075a7 */ /* 0x0022a400080011ff */
[----:B--2---:R-:W-:Y:S05]  /*7f60*/  @!P0 NANOSLEEP.SYNCS 0x989680 ;  /* 0x009896800000895d */ /* 0x004fea0003900000 */
[----:B------:R-:W2:Y:S02]  /*7f70*/  @!P0 SYNCS.PHASECHK.TRANS64 P0, [R0+URZ], R3 ;  /* 0x00000003000085a7 */ /* 0x000ea400080010ff */
[----:B--2---:R-:W-:Y:S05]  /*7f80*/  @!P0 BRA `(.L_x_137) ;  /* 0xfffffffc00f08947 */ /* 0x004fea000383ffff */
[----:B------:R-:W-:Y:S05]  /*7f90*/  BRA `(.L_x_138) ;  /* 0xffffffa400607947 */ /* 0x000fea000383ffff */
.L_x_38:
[----:B----4-:R-:W-:-:S07]  /*7fa0*/  MOV R0, UR5 ;  /* 0x0000000500007c02 */ /* 0x010fce0008000f00 */
.L_x_139:
[----:B-1----:R1:W2:Y:S02]  /*7fb0*/  SYNCS.PHASECHK.TRANS64.TRYWAIT P0, [R0+URZ], R3 ;  /* 0x00000003000075a7 */ /* 0x0022a400080011ff */
[----:B--2---:R-:W-:Y:S05]  /*7fc0*/  @!P0 NANOSLEEP.SYNCS 0x989680 ;  /* 0x009896800000895d */ /* 0x004fea0003900000 */
[----:B------:R-:W2:Y:S02]  /*7fd0*/  @!P0 SYNCS.PHASECHK.TRANS64 P0, [R0+URZ], R3 ;  /* 0x00000003000085a7 */ /* 0x000ea400080010ff */
[----:B--2---:R-:W-:Y:S05]  /*7fe0*/  @!P0 BRA `(.L_x_139) ;  /* 0xfffffffc00f08947 */ /* 0x004fea000383ffff */
[----:B------:R-:W-:Y:S05]  /*7ff0*/  BRA `(.L_x_140) ;  /* 0xffffffa4006c7947 */ /* 0x000fea000383ffff */
.L_x_41:
[----:B-1----:R1:W2:Y:S02]  /*8000*/  SYNCS.PHASECHK.TRANS64.TRYWAIT P0, [R0+URZ+0xf0], R4 ;  /* 0x0000f004000075a7 */ /* 0x0022a400080011ff */
[----:B--2---:R-:W-:Y:S05]  /*8010*/  @!P0 NANOSLEEP.SYNCS 0x989680 ;  /* 0x009896800000895d */ /* 0x004fea0003900000 */
[----:B------:R-:W2:Y:S02]  /*8020*/  @!P0 SYNCS.PHASECHK.TRANS64 P0, [R0+URZ+0xf0], R4 ;  /* 0x0000f004000085a7 */ /* 0x000ea400080010ff */
[----:B--2---:R-:W-:Y:S05]  /*8030*/  @!P0 BRA `(.L_x_41) ;  /* 0xfffffffc00f08947 */ /* 0x004fea000383ffff */
[----:B------:R-:W-:Y:S05]  /*8040*/  BRA `(.L_x_141) ;  /* 0xffffffa400c87947 */ /* 0x000fea000383ffff */
.L_x_42:
[----:B------:R-:W-:-:S07]  /*8050*/  MOV R0, UR5 ;  /* 0x0000000500007c02 */ /* 0x000fce0008000f00 */
.L_x_142:
[----:B-1----:R1:W2:Y:S02]  /*8060*/  SYNCS.PHASECHK.TRANS64.TRYWAIT P0, [R0+URZ+0xa0], R5 ;  /* 0x0000a005000075a7 */ /* 0x0022a400080011ff */
[----:B--2---:R-:W-:Y:S05]  /*8070*/  @!P0 NANOSLEEP.SYNCS 0x989680 ;  /* 0x009896800000895d */ /* 0x004fea0003900000 */
[----:B------:R-:W2:Y:S02]  /*8080*/  @!P0 SYNCS.PHASECHK.TRANS64 P0, [R0+URZ+0xa0], R5 ;  /* 0x0000a005000085a7 */ /* 0x000ea400080010ff */
[----:B--2---:R-:W-:Y:S05]  /*8090*/  @!P0 BRA `(.L_x_142) ;  /* 0xfffffffc00f08947 */ /* 0x004fea000383ffff */
[----:B------:R-:W-:Y:S05]  /*80a0*/  BRA `(.L_x_143) ;  /* 0xffffffa400d87947 */ /* 0x000fea000383ffff */
.L_x_43:
[----:B-1----:R1:W2:Y:S02]  /*80b0*/  SYNCS.PHASECHK.TRANS64.TRYWAIT P1, [R0+URZ+0x90], R4 ;  /* 0x00009004000075a7 */ /* 0x0022a400080211ff */
[----:B--2---:R-:W-:Y:S05]  /*80c0*/  @!P1 NANOSLEEP.SYNCS 0x989680 ;  /* 0x009896800000995d */ /* 0x004fea0003900000 */
[----:B------:R-:W2:Y:S02]  /*80d0*/  @!P1 SYNCS.PHASECHK.TRANS64 P1, [R0+URZ+0x90], R4 ;  /* 0x00009004000095a7 */ /* 0x000ea400080210ff */
[----:B--2---:R-:W-:Y:S05]  /*80e0*/  @!P1 BRA `(.L_x_43) ;  /* 0xfffffffc00f09947 */ /* 0x004fea000383ffff */
[----:B------:R-:W-:Y:S05]  /*80f0*/  BRA `(.L_x_144) ;  /* 0xffffffa800087947 */ /* 0x000fea000383ffff */
.L_x_46:
[----:B------:R-:W-:-:S07]  /*8100*/  MOV R0, UR5 ;  /* 0x0000000500007c02 */ /* 0x000fce0008000f00 */
.L_x_145:
[----:B-1----:R1:W2:Y:S02]  /*8110*/  SYNCS.PHASECHK.TRANS64.TRYWAIT P0, [R0+URZ+0xa0], R2 ;  /* 0x0000a002000075a7 */ /* 0x0022a400080011ff */
[----:B--2---:R-:W-:Y:S05]  /*8120*/  @!P0 NANOSLEEP.SYNCS 0x989680 ;  /* 0x009896800000895d */ /* 0x004fea0003900000 */
[----:B------:R-:W2:Y:S02]  /*8130*/  @!P0 SYNCS.PHASECHK.TRANS64 P0, [R0+URZ+0xa0], R2 ;  /* 0x0000a002000085a7 */ /* 0x000ea400080010ff */
[----:B--2---:R-:W-:Y:S05]  /*8140*/  @!P0 BRA `(.L_x_145) ;  /* 0xfffffffc00f08947 */ /* 0x004fea000383ffff */
[----:B------:R-:W-:Y:S05]  /*8150*/  BRA `(.L_x_45) ;  /* 0xffffffa8005c7947 */ /* 0x000fea000383ffff */
.L_x_53:
[----:B-1----:R1:W2:Y:S02]  /*8160*/  SYNCS.PHASECHK.TRANS64.TRYWAIT P1, [R0+URZ+0x90], R2 ;  /* 0x00009002000075a7 */ /* 0x0022a400080211ff */
[----:B--2---:R-:W-:Y:S05]  /*8170*/  @!P1 NANOSLEEP.SYNCS 0x989680 ;  /* 0x009896800000995d */ /* 0x004fea0003900000 */
[----:B------:R-:W2:Y:S02]  /*8180*/  @!P1 SYNCS.PHASECHK.TRANS64 P1, [R0+URZ+0x90], R2 ;  /* 0x00009002000095a7 */ /* 0x000ea400080210ff */
[----:B--2---:R-:W-:Y:S05]  /*8190*/  @!P1 BRA `(.L_x_53) ;  /* 0xfffffffc00f09947 */ /* 0x004fea000383ffff */
[----:B------:R-:W-:Y:S05]  /*81a0*/  BRA `(.L_x_146) ;  /* 0xffffffac00ec7947 */ /* 0x000fea000383ffff */
.L_x_54:
[----:B------:R-:W-:-:S07]  /*81b0*/  MOV R2, UR6 ;  /* 0x0000000600027c02 */ /* 0x000fce0008000f00 */
.L_x_147:
[----:B-1----:R1:W2:Y:S02]  /*81c0*/  SYNCS.PHASECHK.TRANS64.TRYWAIT P0, [R2+URZ+0xd0], R0 ;  /* 0x0000d000020075a7 */ /* 0x0022a400080011ff */
[----:B--2---:R-:W-:Y:S05]  /*81d0*/  @!P0 NANOSLEEP.SYNCS 0x989680 ;  /* 0x009896800000895d */ /* 0x004fea0003900000 */
[----:B------:R-:W2:Y:S02]  /*81e0*/  @!P0 SYNCS.PHASECHK.TRANS64 P0, [R2+URZ+0xd0], R0 ;  /* 0x0000d000020085a7 */ /* 0x000ea400080010ff */
[----:B--2---:R-:W-:Y:S05]  /*81f0*/  @!P0 BRA `(.L_x_147) ;  /* 0xfffffffc00f08947 */ /* 0x004fea000383ffff */
[----:B------:R-:W-:Y:S05]  /*8200*/  BRA `(.L_x_148) ;  /* 0xffffffb0003c7947 */ /* 0x000fea000383ffff */
.L_x_57:
[----:B------:R-:W-:Y:S07]  /*8210*/  MOV R0, UR11 ;  /* 0x0000000b00007c02 */ /* 0x000fee0008000f00 */
.L_x_149:
[----:B-1----:R1:W2:Y:S02]  /*8220*/  SYNCS.PHASECHK.TRANS64.TRYWAIT P0, [R0+URZ], R2 ;  /* 0x00000002000075a7 */ /* 0x0022a400080011ff */
[----:B--2---:R-:W-:Y:S05]  /*8230*/  @!P0 NANOSLEEP.SYNCS 0x989680 ;  /* 0x009896800000895d */ /* 0x004fea0003900000 */
[----:B------:R-:W2:Y:S02]  /*8240*/  @!P0 SYNCS.PHASECHK.TRANS64 P0, [R0+URZ], R2 ;  /* 0x00000002000085a7 */ /* 0x000ea400080010ff */
[----:B--2---:R-:W-:Y:S05]  /*8250*/  @!P0 BRA `(.L_x_149) ;  /* 0xfffffffc00f08947 */ /* 0x004fea000383ffff */
[----:B------:R-:W-:Y:S05]  /*8260*/  BRA `(.L_x_56) ;  /* 0xffffffb000587947 */ /* 0x000fea000383ffff */
.L_x_60:
[----:B------:R-:W-:-:S07]  /*8270*/  MOV R0, UR6 ;  /* 0x0000000600007c02 */ /* 0x000fce0008000f00 */
.L_x_150:
[----:B--2---:R2:W4:Y:S02]  /*8280*/  SYNCS.PHASECHK.TRANS64.TRYWAIT P0, [R0+URZ], R2 ;  /* 0x00000002000075a7 */ /* 0x00452400080011ff */
[----:B----4-:R-:W-:Y:S05]  /*8290*/  @!P0 NANOSLEEP.SYNCS 0x989680 ;  /* 0x009896800000895d */ /* 0x010fea0003900000 */
[----:B------:R-:W4:Y:S02]  /*82a0*/  @!P0 SYNCS.PHASECHK.TRANS64 P0, [R0+URZ], R2 ;  /* 0x00000002000085a7 */ /* 0x000f2400080010ff */
[----:B----4-:R-:W-:Y:S05]  /*82b0*/  @!P0 BRA `(.L_x_150) ;  /* 0xfffffffc00f08947 */ /* 0x010fea000383ffff */
[----:B------:R-:W-:Y:S05]  /*82c0*/  BRA `(.L_x_151) ;  /* 0xffffffb400847947 */ /* 0x000fea000383ffff */
.L_x_61:
[----:B------:R-:W-:-:S07]  /*82d0*/  MOV R0, UR6 ;  /* 0x0000000600007c02 */ /* 0x000fce0008000f00 */
.L_x_152:
[----:B-1----:R1:W2:Y:S02]  /*82e0*/  SYNCS.PHASECHK.TRANS64.TRYWAIT P0, [R0+URZ], R3 ;  /* 0x00000003000075a7 */ /* 0x0022a400080011ff */
[----:B--2---:R-:W-:Y:S05]  /*82f0*/  @!P0 NANOSLEEP.SYNCS 0x989680 ;  /* 0x009896800000895d */ /* 0x004fea0003900000 */
[----:B------:R-:W2:Y:S02]  /*8300*/  @!P0 SYNCS.PHASECHK.TRANS64 P0, [R0+URZ], R3 ;  /* 0x00000003000085a7 */ /* 0x000ea400080010ff */
[----:B--2---:R-:W-:Y:S05]  /*8310*/  @!P0 BRA `(.L_x_152) ;  /* 0xfffffffc00f08947 */ /* 0x004fea000383ffff */
[----:B------:R-:W-:Y:S05]  /*8320*/  BRA `(.L_x_153) ;  /* 0xffffffb400907947 */ /* 0x000fea000383ffff */
.L_x_62:
[----:B------:R-:W-:-:S07]  /*8330*/  MOV R0, UR6 ;  /* 0x0000000600007c02 */ /* 0x000fce0008000f00 */
.L_x_154:
[----:B-1----:R1:W2:Y:S02]  /*8340*/  SYNCS.PHASECHK.TRANS64.TRYWAIT P0, [R0+URZ], R3 ;  /* 0x00000003000075a7 */ /* 0x0022a400080011ff */
[----:B--2---:R-:W-:Y:S05]  /*8350*/  @!P0 NANOSLEEP.SYNCS 0x989680 ;  /* 0x009896800000895d */ /* 0x004fea0003900000 */
[----:B------:R-:W2:Y:S02]  /*8360*/  @!P0 SYNCS.PHASECHK.TRANS64 P0, [R0+URZ], R3 ;  /* 0x00000003000085a7 */ /* 0x000ea400080010ff */
[----:B--2---:R-:W-:Y:S05]  /*8370*/  @!P0 BRA `(.L_x_154) ;  /* 0xfffffffc00f08947 */ /* 0x004fea000383ffff */
[----:B------:R-:W-:Y:S05]  /*8380*/  BRA `(.L_x_155) ;  /* 0xffffffb4009c7947 */ /* 0x000fea000383ffff */
.L_x_63:
[----:B-1----:R-:W-:-:S07]  /*8390*/  MOV R0, UR7 ;  /* 0x0000000700007c02 */ /* 0x002fce0008000f00 */
.L_x_156:
[----:B-1----:R1:W2:Y:S02]  /*83a0*/  SYNCS.PHASECHK.TRANS64.TRYWAIT P0, [R0+URZ], R2 ;  /* 0x00000002000075a7 */ /* 0x0022a400080011ff */
[----:B--2---:R-:W-:Y:S05]  /*83b0*/  @!P0 NANOSLEEP.SYNCS 0x989680 ;  /* 0x009896800000895d */ /* 0x004fea0003900000 */
[----:B------:R-:W2:Y:S02]  /*83c0*/  @!P0 SYNCS.PHASECHK.TRANS64 P0, [R0+URZ], R2 ;  /* 0x00000002000085a7 */ /* 0x000ea400080010ff */
[----:B--2---:R-:W-:Y:S05]  /*83d0*/  @!P0 BRA `(.L_x_156) ;  /* 0xfffffffc00f08947 */ /* 0x004fea000383ffff */
[----:B------:R-:W-:Y:S05]  /*83e0*/  BRA `(.L_x_157) ;  /* 0xffffffb400a87947 */ /* 0x000fea000383ffff */
.L_x_68:
[----:B--2---:R2:W3:Y:S02]  /*83f0*/  SYNCS.PHASECHK.TRANS64.TRYWAIT P0, [R0+URZ+0x90], R2 ;  /* 0x00009002000075a7 */ /* 0x0044e400080011ff */
[----:B---3--:R-:W-:Y:S05]  /*8400*/  @!P0 NANOSLEEP.SYNCS 0x989680 ;  /* 0x009896800000895d */ /* 0x008fea0003900000 */
[----:B------:R-:W3:Y:S02]  /*8410*/  @!P0 SYNCS.PHASECHK.TRANS64 P0, [R0+URZ+0x90], R2 ;  /* 0x00009002000085a7 */ /* 0x000ee400080010ff */
[----:B---3--:R-:W-:Y:S05]  /*8420*/  @!P0 BRA `(.L_x_68) ;  /* 0xfffffffc00f08947 */ /* 0x008fea000383ffff */
[----:B------:R-:W-:Y:S05]  /*8430*/  BRA `(.L_x_158) ;  /* 0xffffffb800b07947 */ /* 0x000fea000383ffff */
.L_x_71:
[----:B------:R-:W-:Y:S07]  /*8440*/  MOV R0, UR7 ;  /* 0x0000000700007c02 */ /* 0x000fee0008000f00 */
.L_x_159:
[----:B--2---:R2:W3:Y:S02]  /*8450*/  SYNCS.PHASECHK.TRANS64.TRYWAIT P0, [R0+URZ+0x88], R2 ;  /* 0x00008802000075a7 */ /* 0x0044e400080011ff */
[----:B---3--:R-:W-:Y:S05]  /*8460*/  @!P0 NANOSLEEP.SYNCS 0x989680 ;  /* 0x009896800000895d */ /* 0x008fea0003900000 */
[----:B------:R-:W3:Y:S02]  /*8470*/  @!P0 SYNCS.PHASECHK.TRANS64 P0, [R0+URZ+0x88], R2 ;  /* 0x00008802000085a7 */ /* 0x000ee400080010ff */
[----:B---3--:R-:W-:Y:S05]  /*8480*/  @!P0 BRA `(.L_x_159) ;  /* 0xfffffffc00f08947 */ /* 0x008fea000383ffff */
[----:B------:R-:W-:Y:S05]  /*8490*/  BRA `(.L_x_70) ;  /* 0xffffffbc00907947 */ /* 0x000fea000383ffff */
.L_x_74:
[----:B------:R-:W-:Y:S07]  /*84a0*/  MOV R0, UR7 ;  /* 0x0000000700007c02 */ /* 0x000fee0008000f00 */
.L_x_160:
[----:B-1----:R1:W2:Y:S02]  /*84b0*/  SYNCS.PHASECHK.TRANS64.TRYWAIT P0, [R0+URZ+0x60], R14 ;  /* 0x0000600e000075a7 */ /* 0x0022a400080011ff */
[----:B--2---:R-:W-:Y:S05]  /*84c0*/  @!P0 NANOSLEEP.SYNCS 0x989680 ;  /* 0x009896800000895d */ /* 0x004fea0003900000 */
[----:B------:R-:W2:Y:S02]  /*84d0*/  @!P0 SYNCS.PHASECHK.TRANS64 P0, [R0+URZ+0x60], R14 ;  /* 0x0000600e000085a7 */ /* 0x000ea400080010ff */
[----:B--2---:R-:W-:Y:S05]  /*84e0*/  @!P0 BRA `(.L_x_160) ;  /* 0xfffffffc00f08947 */ /* 0x004fea000383ffff */
[----:B------:R-:W-:Y:S05]  /*84f0*/  BRA `(.L_x_161) ;  /* 0xffffffc000087947 */ /* 0x000fea000383ffff */
.L_x_75:
[----:B------:R-:W-:Y:S07]  /*8500*/  MOV R0, UR7 ;  /* 0x0000000700007c02 */ /* 0x000fee0008000f00 */
.L_x_162:
[----:B-1----:R1:W2:Y:S02]  /*8510*/  SYNCS.PHASECHK.TRANS64.TRYWAIT P0, [R0+URZ+0x68], R14 ;  /* 0x0000680e000075a7 */ /* 0x0022a400080011ff */
[----:B--2---:R-:W-:Y:S05]  /*8520*/  @!P0 NANOSLEEP.SYNCS 0x989680 ;  /* 0x009896800000895d */ /* 0x004fea0003900000 */
[----:B------:R-:W2:Y:S02]  /*8530*/  @!P0 SYNCS.PHASECHK.TRANS64 P0, [R0+URZ+0x68], R14 ;  /* 0x0000680e000085a7 */ /* 0x000ea400080010ff */
[----:B--2---:R-:W-:Y:S05]  /*8540*/  @!P0 BRA `(.L_x_162) ;  /* 0xfffffffc00f08947 */ /* 0x004fea000383ffff */
[----:B------:R-:W-:Y:S05]  /*8550*/  BRA `(.L_x_163) ;  /* 0xffffffc000407947 */ /* 0x000fea000383ffff */
.L_x_76:
[----:B------:R-:W-:Y:S07]  /*8560*/  MOV R0, UR7 ;  /* 0x0000000700007c02 */ /* 0x000fee0008000f00 */
.L_x_164:
[----:B-1----:R1:W2:Y:S02]  /*8570*/  SYNCS.PHASECHK.TRANS64.TRYWAIT P0, [R0+URZ+0x70], R14 ;  /* 0x0000700e000075a7 */ /* 0x0022a400080011ff */
[----:B--2---:R-:W-:Y:S05]  /*8580*/  @!P0 NANOSLEEP.SYNCS 0x989680 ;  /* 0x009896800000895d */ /* 0x004fea0003900000 */
[----:B------:R-:W2:Y:S02]  /*8590*/  @!P0 SYNCS.PHASECHK.TRANS64 P0, [R0+URZ+0x70], R14 ;  /* 0x0000700e000085a7 */ /* 0x000ea400080010ff */
[----:B--2---:R-:W-:Y:S05]  /*85a0*/  @!P0 BRA `(.L_x_164) ;  /* 0xfffffffc00f08947 */ /* 0x004fea000383ffff */
[----:B------:R-:W-:Y:S05]  /*85b0*/  BRA `(.L_x_165) ;  /* 0xffffffc000847947 */ /* 0x000fea000383ffff */
.L_x_77:
[----:B------:R-:W-:Y:S07]  /*85c0*/  MOV R0, UR7 ;  /* 0x0000000700007c02 */ /* 0x000fee0008000f00 */
.L_x_166:
[----:B-1----:R1:W2:Y:S02]  /*85d0*/  SYNCS.PHASECHK.TRANS64.TRYWAIT P0, [R0+URZ+0x78], R14 ;  /* 0x0000780e000075a7 */ /* 0x0022a400080011ff */
[----:B--2---:R-:W-:Y:S05]  /*85e0*/  @!P0 NANOSLEEP.SYNCS 0x989680 ;  /* 0x009896800000895d */ /* 0x004fea0003900000 */
[----:B------:R-:W2:Y:S02]  /*85f0*/  @!P0 SYNCS.PHASECHK.TRANS64 P0, [R0+URZ+0x78], R14 ;  /* 0x0000780e000085a7 */ /* 0x000ea400080010ff */
[----:B--2---:R-:W-:Y:S05]  /*8600*/  @!P0 BRA `(.L_x_166) ;  /* 0xfffffffc00f08947 */ /* 0x004fea000383ffff */
[----:B------:R-:W-:Y:S05]  /*8610*/  BRA `(.L_x_167) ;  /* 0xffffffc400087947 */ /* 0x000fea000383ffff */
.L_x_79:
[----:B------:R-:W-:-:S07]  /*8620*/  MOV R0, UR7 ;  /* 0x0000000700007c02 */ /* 0x000fce0008000f00 */
.L_x_168:
[----:B-1----:R1:W3:Y:S02]  /*8630*/  SYNCS.PHASECHK.TRANS64.TRYWAIT P0, [R0+URZ+0x60], R2 ;  /* 0x00006002000075a7 */ /* 0x0022e400080011ff */
[----:B---3--:R-:W-:Y:S05]  /*8640*/  @!P0 NANOSLEEP.SYNCS 0x989680 ;  /* 0x009896800000895d */ /* 0x008fea0003900000 */
[----:B------:R-:W3:Y:S02]  /*8650*/  @!P0 SYNCS.PHASECHK.TRANS64 P0, [R0+URZ+0x60], R2 ;  /* 0x00006002000085a7 */ /* 0x000ee400080010ff */
[----:B---3--:R-:W-:Y:S05]  /*8660*/  @!P0 BRA `(.L_x_168) ;  /* 0xfffffffc00f08947 */ /* 0x008fea000383ffff */
[----:B------:R-:W-:Y:S05]  /*8670*/  BRA `(.L_x_169) ;  /* 0xffffffc400787947 */ /* 0x000fea000383ffff */
.L_x_80:
[----:B-1----:R-:W-:-:S07]  /*8680*/  MOV R0, UR7 ;  /* 0x0000000700007c02 */ /* 0x002fce0008000f00 */
.L_x_170:
[----:B-1----:R1:W3:Y:S02]  /*8690*/  SYNCS.PHASECHK.TRANS64.TRYWAIT P0, [R0+URZ+0x68], R2 ;  /* 0x00006802000075a7 */ /* 0x0022e400080011ff */
[----:B---3--:R-:W-:Y:S05]  /*86a0*/  @!P0 NANOSLEEP.SYNCS 0x989680 ;  /* 0x009896800000895d */ /* 0x008fea0003900000 */
[----:B------:R-:W3:Y:S02]  /*86b0*/  @!P0 SYNCS.PHASECHK.TRANS64 P0, [R0+URZ+0x68], R2 ;  /* 0x00006802000085a7 */ /* 0x000ee400080010ff */
[----:B---3--:R-:W-:Y:S05]  /*86c0*/  @!P0 BRA `(.L_x_170) ;  /* 0xfffffffc00f08947 */ /* 0x008fea000383ffff */
[----:B------:R-:W-:Y:S05]  /*86d0*/  BRA `(.L_x_171) ;  /* 0xffffffc400687947 */ /* 0x000fea000383ffff */
.L_x_81:
[----:B-1----:R-:W-:-:S07]  /*86e0*/  MOV R0, UR7 ;  /* 0x0000000700007c02 */ /* 0x002fce0008000f00 */
.L_x_172:
[----:B-1----:R1:W3:Y:S02]  /*86f0*/  SYNCS.PHASECHK.TRANS64.TRYWAIT P0, [R0+URZ+0x70], R2 ;  /* 0x00007002000075a7 */ /* 0x0022e400080011ff */
[----:B---3--:R-:W-:Y:S05]  /*8700*/  @!P0 NANOSLEEP.SYNCS 0x989680 ;  /* 0x009896800000895d */ /* 0x008fea0003900000 */
[----:B------:R-:W3:Y:S02]  /*8710*/  @!P0 SYNCS.PHASECHK.TRANS64 P0, [R0+URZ+0x70], R2 ;  /* 0x00007002000085a7 */ /* 0x000ee400080010ff */
[----:B---3--:R-:W-:Y:S05]  /*8720*/  @!P0 BRA `(.L_x_172) ;  /* 0xfffffffc00f08947 */ /* 0x008fea000383ffff */
[----:B------:R-:W-:Y:S05]  /*8730*/  BRA `(.L_x_173) ;  /* 0xffffffc400587947 */ /* 0x000fea000383ffff */
.L_x_83:
[----:B--2---:R2:W4:Y:S02]  /*8740*/  SYNCS.PHASECHK.TRANS64.TRYWAIT P0, [R0+URZ+0x90], R2 ;  /* 0x00009002000075a7 */ /* 0x00452400080011ff */
[----:B----4-:R-:W-:Y:S05]  /*8750*/  @!P0 NANOSLEEP.SYNCS 0x989680 ;  /* 0x009896800000895d */ /* 0x010fea0003900000 */
[----:B------:R-:W4:Y:S02]  /*8760*/  @!P0 SYNCS.PHASECHK.TRANS64 P0, [R0+URZ+0x90], R2 ;  /* 0x00009002000085a7 */ /* 0x000f2400080010ff */
[----:B----4-:R-:W-:Y:S05]  /*8770*/  @!P0 BRA `(.L_x_83) ;  /* 0xfffffffc00f08947 */ /* 0x010fea000383ffff */
[----:B------:R-:W-:Y:S05]  /*8780*/  BRA `(.L_x_174) ;  /* 0xffffffc800307947 */ /* 0x000fea000383ffff */
.L_x_94:
[----:B-1----:R-:W-:Y:S04]  /*8790*/  MOV R0, UR48 ;  /* 0x0000003000007c02 */ /* 0x002fe80008000f00 */
[----:B------:R1:W3:Y:S03]  /*87a0*/  SYNCS.PHASECHK.TRANS64.TRYWAIT P1, [R0+URZ+0x40], R3 ;  /* 0x00004003000075a7 */ /* 0x0002e600080211ff */
[----:B---3--:R-:W-:Y:S05]  /*87b0*/  @!P1 NANOSLEEP.SYNCS 0x989680 ;  /* 0x009896800000995d */ /* 0x008fea0003900000 */
[----:B------:R-:W3:Y:S02]  /*87c0*/  @!P1 SYNCS.PHASECHK.TRANS64 P1, [R0+URZ+0x40], R3 ;  /* 0x00004003000095a7 */ /* 0x000ee400080210ff */
[----:B---3--:R-:W-:Y:S05]  /*87d0*/  @!P1 BRA `(.L_x_94) ;  /* 0xfffffffc00ec9947 */ /* 0x008fea000383ffff */
[----:B------:R-:W-:Y:S05]  /*87e0*/  BRA `(.L_x_93) ;  /* 0xffffffd400687947 */ /* 0x000fea000383ffff */
.L_x_96:
[----:B-1----:R1:W2:Y:S02]  /*87f0*/  SYNCS.PHASECHK.TRANS64.TRYWAIT P0, [R86+URZ+0xb0], R2 ;  /* 0x0000b002560075a7 */ /* 0x0022a400080011ff */
[----:B--2---:R-:W-:Y:S05]  /*8800*/  @!P0 NANOSLEEP.SYNCS 0x989680 ;  /* 0x009896800000895d */ /* 0x004fea0003900000 */
[----:B------:R-:W2:Y:S02]  /*8810*/  @!P0 SYNCS.PHASECHK.TRANS64 P0, [R86+URZ+0xb0], R2 ;  /* 0x0000b002560085a7 */ /* 0x000ea400080010ff */
[----:B--2---:R-:W-:Y:S05]  /*8820*/  @!P0 BRA `(.L_x_96) ;  /* 0xfffffffc00f08947 */ /* 0x004fea000383ffff */
[----:B------:R-:W-:Y:S05]  /*8830*/  BRA `(.L_x_95) ;  /* 0xffffffd400947947 */ /* 0x000fea000383ffff */
.L_x_105:
[----:B-1----:R1:W2:Y:S02]  /*8840*/  SYNCS.PHASECHK.TRANS64.TRYWAIT P0, [R2+URZ+0x40], R0 ;  /* 0x00004000020075a7 */ /* 0x0022a400080011ff */
[----:B--2---:R-:W-:Y:S05]  /*8850*/  @!P0 NANOSLEEP.SYNCS 0x989680 ;  /* 0x009896800000895d */ /* 0x004fea0003900000 */
[----:B------:R-:W2:Y:S02]  /*8860*/  @!P0 SYNCS.PHASECHK.TRANS64 P0, [R2+URZ+0x40], R0 ;  /* 0x00004000020085a7 */ /* 0x000ea400080010ff */
[----:B--2---:R-:W-:Y:S05]  /*8870*/  @!P0 BRA `(.L_x_105) ;  /* 0xfffffffc00f08947 */ /* 0x004fea000383ffff */
[----:B------:R-:W-:Y:S05]  /*8880*/  BRA `(.L_x_104) ;  /* 0xffffffdc00387947 */ /* 0x000fea000383ffff */
.L_x_113:
[----:B-1----:R1:W2:Y:S02]  /*8890*/  SYNCS.PHASECHK.TRANS64.TRYWAIT P0, [R0+URZ+0x40], R5 ;  /* 0x00004005000075a7 */ /* 0x0022a400080011ff */
[----:B--2---:R-:W-:Y:S05]  /*88a0*/  @!P0 NANOSLEEP.SYNCS 0x989680 ;  /* 0x009896800000895d */ /* 0x004fea0003900000 */
[----:B------:R-:W2:Y:S02]  /*88b0*/  @!P0 SYNCS.PHASECHK.TRANS64 P0, [R0+URZ+0x40], R5 ;  /* 0x00004005000085a7 */ /* 0x000ea400080010ff */
[----:B--2---:R-:W-:Y:S05]  /*88c0*/  @!P0 BRA `(.L_x_113) ;  /* 0xfffffffc00f08947 */ /* 0x004fea000383ffff */
[----:B------:R-:W-:Y:S05]  /*88d0*/  BRA `(.L_x_112) ;  /* 0xffffffe000fc7947 */ /* 0x000fea000383ffff */
.L_x_121:
[----:B--2---:R2:W3:Y:S02]  /*88e0*/  SYNCS.PHASECHK.TRANS64.TRYWAIT P0, [R2+URZ+0x40], R0 ;  /* 0x00004000020075a7 */ /* 0x0044e400080011ff */
[----:B---3--:R-:W-:Y:S05]  /*88f0*/  @!P0 NANOSLEEP.SYNCS 0x989680 ;  /* 0x009896800000895d */ /* 0x008fea0003900000 */
[----:B------:R-:W3:Y:S02]  /*8900*/  @!P0 SYNCS.PHASECHK.TRANS64 P0, [R2+URZ+0x40], R0 ;  /* 0x00004000020085a7 */ /* 0x000ee400080010ff */
[----:B---3--:R-:W-:Y:S05]  /*8910*/  @!P0 BRA `(.L_x_121) ;  /* 0xfffffffc00f08947 */ /* 0x008fea000383ffff */
[----:B------:R-:W-:Y:S05]  /*8920*/  BRA `(.L_x_120) ;  /* 0xffffffe800c07947 */ /* 0x000fea000383ffff */
        .weak           $__internal_0_$__cuda_sm10x_tcgen05_guardrail_trap_col_being_dealloced_not_returned_by_alloc
        .type           $__internal_0_$__cuda_sm10x_tcgen05_guardrail_trap_col_being_dealloced_not_returned_by_alloc,@function
        .size           $__internal_0_$__cuda_sm10x_tcgen05_guardrail_trap_col_being_dealloced_not_returned_by_alloc,($__internal_1_$__cuda_sm10x_tcgen05_guardrail_trap_phase_invalid_during_alloc - $__internal_0_$__cuda_sm10x_tcgen05_guardrail_trap_col_being_dealloced_not_returned_by_alloc)
$__internal_0_$__cuda_sm10x_tcgen05_guardrail_trap_col_being_dealloced_not_returned_by_alloc:
[----:B------:R-:W-:Y:S05]  /*8930*/  BPT.TRAP 0x1 ;  /* 0x000000040000795c */ /* 0x000fea0000300000 */
[----:B------:R-:W-:-:S04]  /*8940*/  HFMA2 R3, -RZ, RZ, 0, 0 ;  /* 0x00000000ff037431 */ /* 0x000fc800000001ff */
[----:B------:R-:W-:Y:S05]  /*8950*/  RET.REL.NODEC R2 `(_ZN7cutlass13device_kernelINS_4gemm6kernel13GemmUniversalIN4cute5tupleIJiiiiEEENS1_10collective13CollectiveMmaINS1_35MainloopSm100TmaUmmaWarpSpecializedILi4ELi2ELi4ENS5_IJNS4_1CILi1EEESB_SB_EEEEENS5_IJNSA_ILi64EEENSA_ILi128EEESE_EEEfNS5_IJlSB_lEEEfSH_NS4_8TiledMMAINS4_8MMA_AtomIJNS4_17SM100_MMA_TF32_SSINS_10tfloat32_tESL_fLi64ELi128ELNS4_4UMMA5MajorE0ELSN_0ELNSM_7ScaleInE0ELSO_0EEEEEENS4_6LayoutISC_NS5_IJNSA_ILi0EEESS_SS_EEEEENS5_IJNS4_10UnderscoreESV_SV_EEEEENS4_13SM90_TMA_LOADENS4_14ComposedLayoutINS4_7SwizzleILi3ELi4ELi3EEENS4_18smem_ptr_flag_bitsILi32EEENSR_INS5_IJNSA_ILi8EEENSA_ILi32EEEEEENS5_IJS15_SB_EEEEEEEvNS4_8identityESY_S19_vS1A_EENS_8epilogue10collective18CollectiveEpilogueINS1C_23Sm100TmaWarpSpecializedILi4ELi2ELi16ELb1ELb0EEEJSG_NS5_IJNSR_ISE_SB_EENSR_IS15_SB_EEEEEfSH_fSH_NS1C_6fusion15FusionCallbacksIS1G_NS1K_17LinearCombinationIffffLNS_15FloatRoundStyleE2EEESG_S1J_JEEENS4_5SM1004TMEM4LOAD26SM100_TMEM_LOAD_16dp128b8xESY_S19_NS4_17SM75_U32x4_LDSM_NENS4_14SM90_TMA_STOREES19_NS4_17SM90_U32x4_STSM_NENS4_39AutoVectorizingCopyWithAssumedAlignmentILi128EEEEEEvvEEEEvNT_6ParamsE) ;  /* 0xffffff7402a87950 */ /* 0x000fea0003c3ffff */
        .weak           $__internal_1_$__cuda_sm10x_tcgen05_guardrail_trap_phase_invalid_during_alloc
        .type           $__internal_1_$__cuda_sm10x_tcgen05_guardrail_trap_phase_invalid_during_alloc,@function
        .size           $__internal_1_$__cuda_sm10x_tcgen05_guardrail_trap_phase_invalid_during_alloc,($__internal_2_$__cuda_sm10x_tcgen05_guardrail_trap_unallocated_columns_being_dealloced - $__internal_1_$__cuda_sm10x_tcgen05_guardrail_trap_phase_invalid_during_alloc)
$__internal_1_$__cuda_sm10x_tcgen05_guardrail_trap_phase_invalid_during_alloc:
[----:B------:R-:W-:Y:S05]  /*8960*/  BPT.TRAP 0x1 ;  /* 0x000000040000795c */ /* 0x000fea0000300000 */
[----:B------:R-:W-:-:S04]  /*8970*/  MOV R3, 0x0 ;  /* 0x0000000000037802 */ /* 0x000fc80000000f00 */
[----:B------:R-:W-:Y:S05]  /*8980*/  RET.REL.NODEC R2 `(_ZN7cutlass13device_kernelINS_4gemm6kernel13GemmUniversalIN4cute5tupleIJiiiiEEENS1_10collective13CollectiveMmaINS1_35MainloopSm100TmaUmmaWarpSpecializedILi4ELi2ELi4ENS5_IJNS4_1CILi1EEESB_SB_EEEEENS5_IJNSA_ILi64EEENSA_ILi128EEESE_EEEfNS5_IJlSB_lEEEfSH_NS4_8TiledMMAINS4_8MMA_AtomIJNS4_17SM100_MMA_TF32_SSINS_10tfloat32_tESL_fLi64ELi128ELNS4_4UMMA5MajorE0ELSN_0ELNSM_7ScaleInE0ELSO_0EEEEEENS4_6LayoutISC_NS5_IJNSA_ILi0EEESS_SS_EEEEENS5_IJNS4_10UnderscoreESV_SV_EEEEENS4_13SM90_TMA_LOADENS4_14ComposedLayoutINS4_7SwizzleILi3ELi4ELi3EEENS4_18smem_ptr_flag_bitsILi32EEENSR_INS5_IJNSA_ILi8EEENSA_ILi32EEEEEENS5_IJS15_SB_EEEEEEEvNS4_8identityESY_S19_vS1A_EENS_8epilogue10collective18CollectiveEpilogueINS1C_23Sm100TmaWarpSpecializedILi4ELi2ELi16ELb1ELb0EEEJSG_NS5_IJNSR_ISE_SB_EENSR_IS15_SB_EEEEEfSH_fSH_NS1C_6fusion15FusionCallbacksIS1G_NS1K_17LinearCombinationIffffLNS_15FloatRoundStyleE2EEESG_S1J_JEEENS4_5SM1004TMEM4LOAD26SM100_TMEM_LOAD_16dp128b8xESY_S19_NS4_17SM75_U32x4_LDSM_NENS4_14SM90_TMA_STOREES19_NS4_17SM90_U32x4_STSM_NENS4_39AutoVectorizingCopyWithAssumedAlignmentILi128EEEEEEvvEEEEvNT_6ParamsE) ;  /* 0xffffff74029c7950 */ /* 0x000fea0003c3ffff */
        .weak           $__internal_2_$__cuda_sm10x_tcgen05_guardrail_trap_unallocated_columns_being_dealloced
        .type           $__internal_2_$__cuda_sm10x_tcgen05_guardrail_trap_unallocated_columns_being_dealloced,@function
        .size           $__internal_2_$__cuda_sm10x_tcgen05_guardrail_trap_unallocated_columns_being_dealloced,(.L_x_176 - $__internal_2_$__cuda_sm10x_tcgen05_guardrail_trap_unallocated_columns_being_dealloced)
$__internal_2_$__cuda_sm10x_tcgen05_guardrail_trap_unallocated_columns_being_dealloced:
[----:B------:R-:W-:Y:S05]  /*8990*/  BPT.TRAP 0x1 ;  /* 0x000000040000795c */ /* 0x000fea0000300000 */
[----:B------:R-:W-:-:S04]  /*89a0*/  HFMA2 R3, -RZ, RZ, 0, 0 ;  /* 0x00000000ff037431 */ /* 0x000fc800000001ff */
[----:B------:R-:W-:Y:S05]  /*89b0*/  RET.REL.NODEC R2 `(_ZN7cutlass13device_kernelINS_4gemm6kernel13GemmUniversalIN4cute5tupleIJiiiiEEENS1_10collective13CollectiveMmaINS1_35MainloopSm100TmaUmmaWarpSpecializedILi4ELi2ELi4ENS5_IJNS4_1CILi1EEESB_SB_EEEEENS5_IJNSA_ILi64EEENSA_ILi128EEESE_EEEfNS5_IJlSB_lEEEfSH_NS4_8TiledMMAINS4_8MMA_AtomIJNS4_17SM100_MMA_TF32_SSINS_10tfloat32_tESL_fLi64ELi128ELNS4_4UMMA5MajorE0ELSN_0ELNSM_7ScaleInE0ELSO_0EEEEEENS4_6LayoutISC_NS5_IJNSA_ILi0EEESS_SS_EEEEENS5_IJNS4_10UnderscoreESV_SV_EEEEENS4_13SM90_TMA_LOADENS4_14ComposedLayoutINS4_7SwizzleILi3ELi4ELi3EEENS4_18smem_ptr_flag_bitsILi32EEENSR_INS5_IJNSA_ILi8EEENSA_ILi32EEEEEENS5_IJS15_SB_EEEEEEEvNS4_8identityESY_S19_vS1A_EENS_8epilogue10collective18CollectiveEpilogueINS1C_23Sm100TmaWarpSpecializedILi4ELi2ELi16ELb1ELb0EEEJSG_NS5_IJNSR_ISE_SB_EENSR_IS15_SB_EEEEEfSH_fSH_NS1C_6fusion15FusionCallbacksIS1G_NS1K_17LinearCombinationIffffLNS_15FloatRoundStyleE2EEESG_S1J_JEEENS4_5SM1004TMEM4LOAD26SM100_TMEM_LOAD_16dp128b8xESY_S19_NS4_17SM75_U32x4_LDSM_NENS4_14SM90_TMA_STOREES19_NS4_17SM90_U32x4_STSM_NENS4_39AutoVectorizingCopyWithAssumedAlignmentILi128EEEEEEvvEEEEvNT_6ParamsE) ;  /* 0xffffff7402907950 */ /* 0x000fea0003c3ffff */
.L_x_175:
[----:B------:R-:W-:-:S00]  /*89c0*/  BRA `(.L_x_175) ;  /* 0xfffffffc00fc7947 */ /* 0x000fc0000383ffff */
[----:B------:R-:W-:-:S00]  /*89d0*/  NOP ;  /* 0x0000000000007918 */ /* 0x000fc00000000000 */
        /* <DEDUP_REMOVED lines=10> */
.L_x_176:


//--------------------- .nv.global.init           --------------------------
	.section	.nv.global.init,"aw",@progbits
.nv.global.init:
	.type		$str$27,@object
	.size		$str$27,($str$28 - $str$27)
$str$27:
        /*0000*/ 	.byte	0x28, 0x61, 0x64, 0x64, 0x72, 0x65, 0x73, 0x73, 0x20, 0x26, 0x20, 0x6d, 0x61, 0x73, 0x6b, 0x29
        /*0010*/ 	.byte	0x20, 0x3d, 0x3d, 0x20, 0x30, 0x00
	.type		$str$28,@object
	.size		$str$28,($str$26 - $str$28)
$str$28:
        /*0016*/ 	.byte	0x2f, 0x74, 0x6d, 0x70, 0x2f, 0x63, 0x75, 0x74, 0x6c, 0x61, 0x73, 0x73, 0x5f, 0x73, 0x77, 0x65
        /*0026*/ 	.byte	0x65, 0x70, 0x5f, 0x73, 0x72, 0x63, 0x2f, 0x69, 0x6e, 0x63, 0x6c, 0x75, 0x64, 0x65, 0x2f, 0x63
        /*0036*/ 	.byte	0x75, 0x74, 0x65, 0x2f, 0x70, 0x6f, 0x69, 0x6e, 0x74, 0x65, 0x72, 0x5f, 0x66, 0x6c, 0x61, 0x67
        /*0046*/ 	.byte	0x67, 0x65, 0x64, 0x2e, 0x68, 0x70, 0x70, 0x00
	.type		$str$26,@object
	.size		$str$26,($str$25 - $str$26)
$str$26:
        /*004e*/ 	.byte	0x2f, 0x74, 0x6d, 0x70, 0x2f, 0x63, 0x75, 0x74, 0x6c, 0x61, 0x73, 0x73, 0x5f, 0x73, 0x77, 0x65
        /*005e*/ 	.byte	0x65, 0x70, 0x5f, 0x73, 0x72, 0x63, 0x2f, 0x69, 0x6e, 0x63, 0x6c, 0x75, 0x64, 0x65, 0x2f, 0x63
        /*006e*/ 	.byte	0x75, 0x74, 0x65, 0x2f, 0x61, 0x74, 0x6f, 0x6d, 0x2f, 0x63, 0x6f, 0x70, 0x79, 0x5f, 0x74, 0x72
        /*007e*/ 	.byte	0x61, 0x69, 0x74, 0x73, 0x5f, 0x73, 0x6d, 0x31, 0x30, 0x30, 0x2e, 0x68, 0x70, 0x70, 0x00
	.type		$str$25,@object
	.size		$str$25,(__unnamed_1 - $str$25)
$str$25:
        /*008d*/ 	.byte	0x28, 0x28, 0x75, 0x69, 0x6e, 0x74, 0x33, 0x32, 0x5f, 0x74, 0x28, 0x74, 0x68, 0x72, 0x65, 0x61
        /*009d*/ 	.byte	0x64, 0x49, 0x64, 0x78, 0x2e, 0x78, 0x29, 0x20, 0x2f, 0x20, 0x33, 0x32, 0x29, 0x20, 0x25, 0x20
        /*00ad*/ 	.byte	0x34, 0x29, 0x20, 0x3d, 0x3d, 0x20, 0x28, 0x28, 0x28, 0x74, 0x6d, 0x65, 0x6d, 0x5f, 0x61, 0x64
        /*00bd*/ 	.byte	0x64, 0x72, 0x20, 0x3e, 0x3e, 0x20, 0x31, 0x36, 0x29, 0x20, 0x2f, 0x20, 0x33, 0x32, 0x29, 0x20
        /*00cd*/ 	.byte	0x25, 0x20, 0x34, 0x29, 0x00
	.type		__unnamed_1,@object
	.size		__unnamed_1,(__unnamed_2 - __unnamed_1)
__unnamed_1:
        /*00d2*/ 	.byte	0x61, 0x75, 0x74, 0x6f, 0x20, 0x63, 0x75, 0x74, 0x65, 0x3a, 0x3a, 0x61, 0x73, 0x5f, 0x70, 0x6f
        /* <DEDUP_REMOVED lines=23> */
        /*0252*/ 	.byte	0x3c, 0x32, 0x30, 0x34, 0x38, 0x3e, 0x3e, 0x3e, 0x3e, 0x5d, 0x00
	.type		__unnamed_2,@object
	.size		__unnamed_2,(.L_2 - __unnamed_2)
__unnamed_2:
        /* <DEDUP_REMOVED lines=45> */
        /*052d*/ 	.byte	0x3e, 0x3e, 0x3e, 0x5d, 0x00
.L_2:


//--------------------- .nv.shared._ZN7cutlass13device_kernelINS_4gemm6kernel13GemmUniversalIN4cute5tupleIJiiiiEEENS1_10collective13CollectiveMmaINS1_35MainloopSm100TmaUmmaWarpSpecializedILi4ELi2ELi4ENS5_IJNS4_1CILi1EEESB_SB_EEEEENS5_IJNSA_ILi64EEENSA_ILi128EEESE_EEEfNS5_IJlSB_lEEEfSH_NS4_8TiledMMAINS4_8MMA_AtomIJNS4_17SM100_MMA_TF32_SSINS_10tfloat32_tESL_fLi64ELi128ELNS4_4UMMA5MajorE0ELSN_0ELNSM_7ScaleInE0ELSO_0EEEEEENS4_6LayoutISC_NS5_IJNSA_ILi0EEESS_SS_EEEEENS5_IJNS4_10UnderscoreESV_SV_EEEEENS4_13SM90_TMA_LOADENS4_14ComposedLayoutINS4_7SwizzleILi3ELi4ELi3EEENS4_18smem_ptr_flag_bitsILi32EEENSR_INS5_IJNSA_ILi8EEENSA_ILi32EEEEEENS5_IJS15_SB_EEEEEEEvNS4_8identityESY_S19_vS1A_EENS_8epilogue10collective18CollectiveEpilogueINS1C_23Sm100TmaWarpSpecializedILi4ELi2ELi16ELb1ELb0EEEJSG_NS5_IJNSR_ISE_SB_EENSR_IS15_SB_EEEEEfSH_fSH_NS1C_6fusion15FusionCallbacksIS1G_NS1K_17LinearCombinationIffffLNS_15FloatRoundStyleE2EEESG_S1J_JEEENS4_5SM1004TMEM4LOAD26SM100_TMEM_LOAD_16dp128b8xESY_S19_NS4_17SM75_U32x4_LDSM_NENS4_14SM90_TMA_STOREES19_NS4_17SM90_U32x4_STSM_NENS4_39AutoVectorizingCopyWithAssumedAlignmentILi128EEEEEEvvEEEEvNT_6ParamsE --------------------------
	.section	.nv.shared._ZN7cutlass13device_kernelINS_4gemm6kernel13GemmUniversalIN4cute5tupleIJiiiiEEENS1_10collective13CollectiveMmaINS1_35MainloopSm100TmaUmmaWarpSpecializedILi4ELi2ELi4ENS5_IJNS4_1CILi1EEESB_SB_EEEEENS5_IJNSA_ILi64EEENSA_ILi128EEESE_EEEfNS5_IJlSB_lEEEfSH_NS4_8TiledMMAINS4_8MMA_AtomIJNS4_17SM100_MMA_TF32_SSINS_10tfloat32_tESL_fLi64ELi128ELNS4_4UMMA5MajorE0ELSN_0ELNSM_7ScaleInE0ELSO_0EEEEEENS4_6LayoutISC_NS5_IJNSA_ILi0EEESS_SS_EEEEENS5_IJNS4_10UnderscoreESV_SV_EEEEENS4_13SM90_TMA_LOADENS4_14ComposedLayoutINS4_7SwizzleILi3ELi4ELi3EEENS4_18smem_ptr_flag_bitsILi32EEENSR_INS5_IJNSA_ILi8EEENSA_ILi32EEEEEENS5_IJS15_SB_EEEEEEEvNS4_8identityESY_S19_vS1A_EENS_8epilogue10collective18CollectiveEpilogueINS1C_23Sm100TmaWarpSpecializedILi4ELi2ELi16ELb1ELb0EEEJSG_NS5_IJNSR_ISE_SB_EENSR_IS15_SB_EEEEEfSH_fSH_NS1C_6fusion15FusionCallbacksIS1G_NS1K_17LinearCombinationIffffLNS_15FloatRoundStyleE2EEESG_S1J_JEEENS4_5SM1004TMEM4LOAD26SM100_TMEM_LOAD_16dp128b8xESY_S19_NS4_17SM75_U32x4_LDSM_NENS4_14SM90_TMA_STOREES19_NS4_17SM90_U32x4_STSM_NENS4_39AutoVectorizingCopyWithAssumedAlignmentILi128EEEEEEvvEEEEvNT_6ParamsE,"aw",@nobits
	.sectionflags	@""
	.align	16
	.zero		1024


//--------------------- .nv.shared.reserved.0     --------------------------
	.section	.nv.shared.reserved.0,"aw",@nobits
	.weak		__nv_reservedSMEM_offset_0_alias
	.size		__nv_reservedSMEM_offset_0_alias, 0, 64
	.other		__nv_reservedSMEM_offset_0_alias,@"STO_CUDA_RESERVED_SHARED STV_DEFAULT"
__nv_reservedSMEM_offset_0_alias:
	.zero		0
.nv.shared.reserved.0:
	.zero		64
	.weak		__nv_reservedSMEM_tcgen05_partition
	.type		__nv_reservedSMEM_tcgen05_partition,@object
	.size		__nv_reservedSMEM_tcgen05_partition,(.L_0 - __nv_reservedSMEM_tcgen05_partition)
__nv_reservedSMEM_tcgen05_partition:
	.zero		32
.L_0:


//--------------------- .nv.global                --------------------------
	.section	.nv.global,"aw",@nobits
.nv.global:
	.type		_ZN40_INTERNAL_bd396181_4_k_cu_6480bfc5_300514cute1_E,@object
	.size		_ZN40_INTERNAL_bd396181_4_k_cu_6480bfc5_300514cute1_E,(_ZN40_INTERNAL_bd396181_4_k_cu_6480bfc5_300514cuda3std3__45__cpo6cbeginE - _ZN40_INTERNAL_bd396181_4_k_cu_6480bfc5_300514cute1_E)
_ZN40_INTERNAL_bd396181_4_k_cu_6480bfc5_300514cute1_E:
	.zero		1
	.type		_ZN40_INTERNAL_bd396181_4_k_cu_6480bfc5_300514cuda3std3__45__cpo6cbeginE,@object
	.size		_ZN40_INTERNAL_bd396181_4_k_cu_6480bfc5_300514cuda3std3__45__cpo6cbeginE,(_ZN40_INTERNAL_bd396181_4_k_cu_6480bfc5_300514cuda3std3__48in_placeE - _ZN40_INTERNAL_bd396181_4_k_cu_6480bfc5_300514cuda3std3__45__cpo6cbeginE)
_ZN40_INTERNAL_bd396181_4_k_cu_6480bfc5_300514cuda3std3__45__cpo6cbeginE:
	.zero		1
	.type		_ZN40_INTERNAL_bd396181_4_k_cu_6480bfc5_300514cuda3std3__48in_placeE,@object
	.size		_ZN40_INTERNAL_bd396181_4_k_cu_6480bfc5_300514cuda3std3__48in_placeE,(_ZN40_INTERNAL_bd396181_4_k_cu_6480bfc5_300514cuda3std6ranges3__45__cpo9iter_moveE - _ZN40_INTERNAL_bd396181_4_k_cu_6480bfc5_300514cuda3std3__48in_placeE)
_ZN40_INTERNAL_bd396181_4_k_cu_6480bfc5_300514cuda3std3__48in_placeE:
	.zero		1
	.type		_ZN40_INTERNAL_bd396181_4_k_cu_6480bfc5_300514cuda3std6ranges3__45__cpo9iter_moveE,@object
	.size		_ZN40_INTERNAL_bd396181_4_k_cu_6480bfc5_300514cuda3std6ranges3__45__cpo9iter_moveE,(_ZN40_INTERNAL_bd396181_4_k_cu_6480bfc5_300514cuda3std3__45__cpo5beginE - _ZN40_INTERNAL_bd396181_4_k_cu_6480bfc5_300514cuda3std6ranges3__45__cpo9iter_moveE)
_ZN40_INTERNAL_bd396181_4_k_cu_6480bfc5_300514cuda3std6ranges3__45__cpo9iter_moveE:
	.zero		1
	.type		_ZN40_INTERNAL_bd396181_4_k_cu_6480bfc5_300514cuda3std3__45__cpo5beginE,@object
	.size		_ZN40_INTERNAL_bd396181_4_k_cu_6480bfc5_300514cuda3std3__45__cpo5beginE,(_ZN40_INTERNAL_bd396181_4_k_cu_6480bfc5_300514cuda3std3__442_GLOBAL__N__bd396181_4_k_cu_6480bfc5_300516ignoreE - _ZN40_INTERNAL_bd396181_4_k_cu_6480bfc5_300514cuda3std3__45__cpo5beginE)
_ZN40_INTERNAL_bd396181_4_k_cu_6480bfc5_300514cuda3std3__45__cpo5beginE:
	.zero		1
	.type		_ZN40_INTERNAL_bd396181_4_k_cu_6480bfc5_300514cuda3std3__442_GLOBAL__N__bd396181_4_k_cu_6480bfc5_300516ignoreE,@object
	.size		_ZN40_INTERNAL_bd396181_4_k_cu_6480bfc5_300514cuda3std3__442_GLOBAL__N__bd396181_4_k_cu_6480bfc5_300516ignoreE,(_ZN40_INTERNAL_bd396181_4_k_cu_6480bfc5_300514cute7productE - _ZN40_INTERNAL_bd396181_4_k_cu_6480bfc5_300514cuda3std3__442_GLOBAL__N__bd396181_4_k_cu_6480bfc5_300516ignoreE)
_ZN40_INTERNAL_bd396181_4_k_cu_6480bfc5_300514cuda3std3__442_GLOBAL__N__bd396181_4_k_cu_6480bfc5_300516ignoreE:
	.zero		1
	.type		_ZN40_INTERNAL_bd396181_4_k_cu_6480bfc5_300514cute7productE,@object
	.size		_ZN40_INTERNAL_bd396181_4_k_cu_6480bfc5_300514cute7productE,(_ZN40_INTERNAL_bd396181_4_k_cu_6480bfc5_300514cuda3std3__45__cpo3endE - _ZN40_INTERNAL_bd396181_4_k_cu_6480bfc5_300514cute7productE)
_ZN40_INTERNAL_bd396181_4_k_cu_6480bfc5_300514cute7productE:
	.zero		1
	.type		_ZN40_INTERNAL_bd396181_4_k_cu_6480bfc5_300514cuda3std3__45__cpo3endE,@object
	.size		_ZN40_INTERNAL_bd396181_4_k_cu_6480bfc5_300514cuda3std3__45__cpo3endE,(_ZN40_INTERNAL_bd396181_4_k_cu_6480bfc5_300514cuda3std3__419piecewise_constructE - _ZN40_INTERNAL_bd396181_4_k_cu_6480bfc5_300514cuda3std3__45__cpo3endE)
_ZN40_INTERNAL_bd396181_4_k_cu_6480bfc5_300514cuda3std3__45__cpo3endE:
	.zero		1
	.type		_ZN40_INTERNAL_bd396181_4_k_cu_6480bfc5_300514cuda3std3__419piecewise_constructE,@object
	.size		_ZN40_INTERNAL_bd396181_4_k_cu_6480bfc5_300514cuda3std3__419piecewise_constructE,(_ZN40_INTERNAL_bd396181_4_k_cu_6480bfc5_300514cuda3std3__45__cpo4cendE - _ZN40_INTERNAL_bd396181_4_k_cu_6480bfc5_300514cuda3std3__419piecewise_constructE)
_ZN40_INTERNAL_bd396181_4_k_cu_6480bfc5_300514cuda3std3__419piecewise_constructE:
	.zero		1
	.type		_ZN40_INTERNAL_bd396181_4_k_cu_6480bfc5_300514cuda3std3__45__cpo4cendE,@object
	.size		_ZN40_INTERNAL_bd396181_4_k_cu_6480bfc5_300514cuda3std3__45__cpo4cendE,(_ZN40_INTERNAL_bd396181_4_k_cu_6480bfc5_300514cuda3std6ranges3__45__cpo4swapE - _ZN40_INTERNAL_bd396181_4_k_cu_6480bfc5_300514cuda3std3__45__cpo4cendE)
_ZN40_INTERNAL_bd396181_4_k_cu_6480bfc5_300514cuda3std3__45__cpo4cendE:
	.zero		1
	.type		_ZN40_INTERNAL_bd396181_4_k_cu_6480bfc5_300514cuda3std6ranges3__45__cpo4swapE,@object
	.size		_ZN40_INTERNAL_bd396181_4_k_cu_6480bfc5_300514cuda3std6ranges3__45__cpo4swapE,(.L_10 - _ZN40_INTERNAL_bd396181_4_k_cu_6480bfc5_300514cuda3std6ranges3__45__cpo4swapE)
_ZN40_INTERNAL_bd396181_4_k_cu_6480bfc5_300514cuda3std6ranges3__45__cpo4swapE:
	.zero		1
.L_10:


//--------------------- .nv.constant0._ZN7cutlass13device_kernelINS_4gemm6kernel13GemmUniversalIN4cute5tupleIJiiiiEEENS1_10collective13CollectiveMmaINS1_35MainloopSm100TmaUmmaWarpSpecializedILi4ELi2ELi4ENS5_IJNS4_1CILi1EEESB_SB_EEEEENS5_IJNSA_ILi64EEENSA_ILi128EEESE_EEEfNS5_IJlSB_lEEEfSH_NS4_8TiledMMAINS4_8MMA_AtomIJNS4_17SM100_MMA_TF32_SSINS_10tfloat32_tESL_fLi64ELi128ELNS4_4UMMA5MajorE0ELSN_0ELNSM_7ScaleInE0ELSO_0EEEEEENS4_6LayoutISC_NS5_IJNSA_ILi0EEESS_SS_EEEEENS5_IJNS4_10UnderscoreESV_SV_EEEEENS4_13SM90_TMA_LOADENS4_14ComposedLayoutINS4_7SwizzleILi3ELi4ELi3EEENS4_18smem_ptr_flag_bitsILi32EEENSR_INS5_IJNSA_ILi8EEENSA_ILi32EEEEEENS5_IJS15_SB_EEEEEEEvNS4_8identityESY_S19_vS1A_EENS_8epilogue10collective18CollectiveEpilogueINS1C_23Sm100TmaWarpSpecializedILi4ELi2ELi16ELb1ELb0EEEJSG_NS5_IJNSR_ISE_SB_EENSR_IS15_SB_EEEEEfSH_fSH_NS1C_6fusion15FusionCallbacksIS1G_NS1K_17LinearCombinationIffffLNS_15FloatRoundStyleE2EEESG_S1J_JEEENS4_5SM1004TMEM4LOAD26SM100_TMEM_LOAD_16dp128b8xESY_S19_NS4_17SM75_U32x4_LDSM_NENS4_14SM90_TMA_STOREES19_NS4_17SM90_U32x4_STSM_NENS4_39AutoVectorizingCopyWithAssumedAlignmentILi128EEEEEEvvEEEEvNT_6ParamsE --------------------------
	.section	.nv.constant0._ZN7cutlass13device_kernelINS_4gemm6kernel13GemmUniversalIN4cute5tupleIJiiiiEEENS1_10collective13CollectiveMmaINS1_35MainloopSm100TmaUmmaWarpSpecializedILi4ELi2ELi4ENS5_IJNS4_1CILi1EEESB_SB_EEEEENS5_IJNSA_ILi64EEENSA_ILi128EEESE_EEEfNS5_IJlSB_lEEEfSH_NS4_8TiledMMAINS4_8MMA_AtomIJNS4_17SM100_MMA_TF32_SSINS_10tfloat32_tESL_fLi64ELi128ELNS4_4UMMA5MajorE0ELSN_0ELNSM_7ScaleInE0ELSO_0EEEEEENS4_6LayoutISC_NS5_IJNSA_ILi0EEESS_SS_EEEEENS5_IJNS4_10UnderscoreESV_SV_EEEEENS4_13SM90_TMA_LOADENS4_14ComposedLayoutINS4_7SwizzleILi3ELi4ELi3EEENS4_18smem_ptr_flag_bitsILi32EEENSR_INS5_IJNSA_ILi8EEENSA_ILi32EEEEEENS5_IJS15_SB_EEEEEEEvNS4_8identityESY_S19_vS1A_EENS_8epilogue10collective18CollectiveEpilogueINS1C_23Sm100TmaWarpSpecializedILi4ELi2ELi16ELb1ELb0EEEJSG_NS5_IJNSR_ISE_SB_EENSR_IS15_SB_EEEEEfSH_fSH_NS1C_6fusion15FusionCallbacksIS1G_NS1K_17LinearCombinationIffffLNS_15FloatRoundStyleE2EEESG_S1J_JEEENS4_5SM1004TMEM4LOAD26SM100_TMEM_LOAD_16dp128b8xESY_S19_NS4_17SM75_U32x4_LDSM_NENS4_14SM90_TMA_STOREES19_NS4_17SM90_U32x4_STSM_NENS4_39AutoVectorizingCopyWithAssumedAlignmentILi128EEEEEEvvEEEEvNT_6ParamsE,"a",@progbits
	.sectionflags	@""
	.align	4
.nv.constant0._ZN7cutlass13device_kernelINS_4gemm6kernel13GemmUniversalIN4cute5tupleIJiiiiEEENS1_10collective13CollectiveMmaINS1_35MainloopSm100TmaUmmaWarpSpecializedILi4ELi2ELi4ENS5_IJNS4_1CILi1EEESB_SB_EEEEENS5_IJNSA_ILi64EEENSA_ILi128EEESE_EEEfNS5_IJlSB_lEEEfSH_NS4_8TiledMMAINS4_8MMA_AtomIJNS4_17SM100_MMA_TF32_SSINS_10tfloat32_tESL_fLi64ELi128ELNS4_4UMMA5MajorE0ELSN_0ELNSM_7ScaleInE0ELSO_0EEEEEENS4_6LayoutISC_NS5_IJNSA_ILi0EEESS_SS_EEEEENS5_IJNS4_10UnderscoreESV_SV_EEEEENS4_13SM90_TMA_LOADENS4_14ComposedLayoutINS4_7SwizzleILi3ELi4ELi3EEENS4_18smem_ptr_flag_bitsILi32EEENSR_INS5_IJNSA_ILi8EEENSA_ILi32EEEEEENS5_IJS15_SB_EEEEEEEvNS4_8identityESY_S19_vS1A_EENS_8epilogue10collective18CollectiveEpilogueINS1C_23Sm100TmaWarpSpecializedILi4ELi2ELi16ELb1ELb0EEEJSG_NS5_IJNSR_ISE_SB_EENSR_IS15_SB_EEEEEfSH_fSH_NS1C_6fusion15FusionCallbacksIS1G_NS1K_17LinearCombinationIffffLNS_15FloatRoundStyleE2EEESG_S1J_JEEENS4_5SM1004TMEM4LOAD26SM100_TMEM_LOAD_16dp128b8xESY_S19_NS4_17SM75_U32x4_LDSM_NENS4_14SM90_TMA_STOREES19_NS4_17SM90_U32x4_STSM_NENS4_39AutoVectorizingCopyWithAssumedAlignmentILi128EEEEEEvvEEEEvNT_6ParamsE:
	.zero		2944


//--------------------- SYMBOLS --------------------------

	.type		.nv.reservedSmem.offset0,@object
	.size		.nv.reservedSmem.offset0,0x4
	.type		.nv.reservedSmem.cap,@object
	.size		.nv.reservedSmem.cap,0x4
	.type		__assertfail,@function
